//
// Generated by NVIDIA NVVM Compiler
//
// Compiler Build ID: CL-36424714
// Cuda compilation tools, release 13.0, V13.0.88
// Based on NVVM 20.0.0
//

.version 9.0
.target sm_100
.address_size 64

	// .globl	_Z13conv2d_directPKfS0_Pfiiii

.visible .entry _Z13conv2d_directPKfS0_Pfiiii(
	.param .u64 .ptr .align 1 _Z13conv2d_directPKfS0_Pfiiii_param_0,
	.param .u64 .ptr .align 1 _Z13conv2d_directPKfS0_Pfiiii_param_1,
	.param .u64 .ptr .align 1 _Z13conv2d_directPKfS0_Pfiiii_param_2,
	.param .u32 _Z13conv2d_directPKfS0_Pfiiii_param_3,
	.param .u32 _Z13conv2d_directPKfS0_Pfiiii_param_4,
	.param .u32 _Z13conv2d_directPKfS0_Pfiiii_param_5,
	.param .u32 _Z13conv2d_directPKfS0_Pfiiii_param_6
)
{
	.reg .pred 	%p<15>;
	.reg .b32 	%r<55>;
	.reg .b32 	%f<119>;
	.reg .b64 	%rd<44>;

	ld.param.u64 	%rd9, [_Z13conv2d_directPKfS0_Pfiiii_param_0];
	ld.param.u64 	%rd10, [_Z13conv2d_directPKfS0_Pfiiii_param_1];
	ld.param.u64 	%rd8, [_Z13conv2d_directPKfS0_Pfiiii_param_2];
	ld.param.u32 	%r25, [_Z13conv2d_directPKfS0_Pfiiii_param_3];
	ld.param.u32 	%r22, [_Z13conv2d_directPKfS0_Pfiiii_param_4];
	ld.param.u32 	%r23, [_Z13conv2d_directPKfS0_Pfiiii_param_5];
	ld.param.u32 	%r24, [_Z13conv2d_directPKfS0_Pfiiii_param_6];
	cvta.to.global.u64 	%rd1, %rd10;
	cvta.to.global.u64 	%rd2, %rd9;
	sub.s32 	%r26, %r25, %r23;
	sub.s32 	%r27, %r22, %r24;
	mov.u32 	%r28, %ctaid.x;
	mov.u32 	%r29, %ntid.x;
	mov.u32 	%r30, %tid.x;
	mad.lo.s32 	%r31, %r28, %r29, %r30;
	mov.u32 	%r32, %ctaid.y;
	mov.u32 	%r33, %ntid.y;
	mov.u32 	%r34, %tid.y;
	mad.lo.s32 	%r3, %r32, %r33, %r34;
	setp.gt.s32 	%p1, %r3, %r26;
	setp.gt.s32 	%p2, %r31, %r27;
	or.pred  	%p3, %p1, %p2;
	@%p3 bra 	$L__BB0_18;
	mov.f32 	%f117, 0f00000000;
	min.s32 	%r35, %r23, %r24;
	setp.lt.s32 	%p4, %r35, 1;
	@%p4 bra 	$L__BB0_17;
	and.b32  	%r4, %r24, 15;
	and.b32  	%r5, %r24, 7;
	and.b32  	%r6, %r24, 2147483632;
	and.b32  	%r7, %r24, 3;
	neg.s32 	%r8, %r6;
	mov.f32 	%f117, 0f00000000;
	mov.b32 	%r49, 0;
$L__BB0_3:
	setp.lt.u32 	%p5, %r24, 16;
	add.s32 	%r38, %r49, %r3;
	mad.lo.s32 	%r10, %r38, %r22, %r31;
	mul.lo.s32 	%r11, %r49, %r24;
	mov.b32 	%r53, 0;
	@%p5 bra 	$L__BB0_6;
	mul.wide.u32 	%rd11, %r11, 4;
	add.s64 	%rd12, %rd1, %rd11;
	add.s64 	%rd43, %rd12, 32;
	mov.u32 	%r50, %r10;
	mov.u32 	%r51, %r8;
$L__BB0_5:
	.pragma "nounroll";
	mul.wide.s32 	%rd13, %r50, 4;
	add.s64 	%rd14, %rd2, %rd13;
	ld.global.f32 	%f20, [%rd14];
	ld.global.f32 	%f21, [%rd43+-32];
	fma.rn.f32 	%f22, %f20, %f21, %f117;
	ld.global.f32 	%f23, [%rd14+4];
	ld.global.f32 	%f24, [%rd43+-28];
	fma.rn.f32 	%f25, %f23, %f24, %f22;
	ld.global.f32 	%f26, [%rd14+8];
	ld.global.f32 	%f27, [%rd43+-24];
	fma.rn.f32 	%f28, %f26, %f27, %f25;
	ld.global.f32 	%f29, [%rd14+12];
	ld.global.f32 	%f30, [%rd43+-20];
	fma.rn.f32 	%f31, %f29, %f30, %f28;
	ld.global.f32 	%f32, [%rd14+16];
	ld.global.f32 	%f33, [%rd43+-16];
	fma.rn.f32 	%f34, %f32, %f33, %f31;
	ld.global.f32 	%f35, [%rd14+20];
	ld.global.f32 	%f36, [%rd43+-12];
	fma.rn.f32 	%f37, %f35, %f36, %f34;
	ld.global.f32 	%f38, [%rd14+24];
	ld.global.f32 	%f39, [%rd43+-8];
	fma.rn.f32 	%f40, %f38, %f39, %f37;
	ld.global.f32 	%f41, [%rd14+28];
	ld.global.f32 	%f42, [%rd43+-4];
	fma.rn.f32 	%f43, %f41, %f42, %f40;
	ld.global.f32 	%f44, [%rd14+32];
	ld.global.f32 	%f45, [%rd43];
	fma.rn.f32 	%f46, %f44, %f45, %f43;
	ld.global.f32 	%f47, [%rd14+36];
	ld.global.f32 	%f48, [%rd43+4];
	fma.rn.f32 	%f49, %f47, %f48, %f46;
	ld.global.f32 	%f50, [%rd14+40];
	ld.global.f32 	%f51, [%rd43+8];
	fma.rn.f32 	%f52, %f50, %f51, %f49;
	ld.global.f32 	%f53, [%rd14+44];
	ld.global.f32 	%f54, [%rd43+12];
	fma.rn.f32 	%f55, %f53, %f54, %f52;
	ld.global.f32 	%f56, [%rd14+48];
	ld.global.f32 	%f57, [%rd43+16];
	fma.rn.f32 	%f58, %f56, %f57, %f55;
	ld.global.f32 	%f59, [%rd14+52];
	ld.global.f32 	%f60, [%rd43+20];
	fma.rn.f32 	%f61, %f59, %f60, %f58;
	ld.global.f32 	%f62, [%rd14+56];
	ld.global.f32 	%f63, [%rd43+24];
	fma.rn.f32 	%f64, %f62, %f63, %f61;
	ld.global.f32 	%f65, [%rd14+60];
	ld.global.f32 	%f66, [%rd43+28];
	fma.rn.f32 	%f117, %f65, %f66, %f64;
	add.s32 	%r51, %r51, 16;
	add.s32 	%r50, %r50, 16;
	add.s64 	%rd43, %rd43, 64;
	setp.ne.s32 	%p6, %r51, 0;
	mov.u32 	%r53, %r6;
	@%p6 bra 	$L__BB0_5;
$L__BB0_6:
	setp.eq.s32 	%p7, %r4, 0;
	@%p7 bra 	$L__BB0_16;
	add.s32 	%r39, %r4, -1;
	setp.lt.u32 	%p8, %r39, 7;
	@%p8 bra 	$L__BB0_9;
	add.s32 	%r40, %r10, %r53;
	mul.wide.s32 	%rd15, %r40, 4;
	add.s64 	%rd16, %rd2, %rd15;
	ld.global.f32 	%f68, [%rd16];
	add.s32 	%r41, %r53, %r11;
	mul.wide.u32 	%rd17, %r41, 4;
	add.s64 	%rd18, %rd1, %rd17;
	ld.global.f32 	%f69, [%rd18];
	fma.rn.f32 	%f70, %f68, %f69, %f117;
	ld.global.f32 	%f71, [%rd16+4];
	cvt.u64.u32 	%rd19, %r11;
	cvt.u64.u32 	%rd20, %r53;
	add.s64 	%rd21, %rd20, %rd19;
	shl.b64 	%rd22, %rd21, 2;
	add.s64 	%rd23, %rd1, %rd22;
	ld.global.f32 	%f72, [%rd23+4];
	fma.rn.f32 	%f73, %f71, %f72, %f70;
	ld.global.f32 	%f74, [%rd16+8];
	ld.global.f32 	%f75, [%rd23+8];
	fma.rn.f32 	%f76, %f74, %f75, %f73;
	ld.global.f32 	%f77, [%rd16+12];
	ld.global.f32 	%f78, [%rd23+12];
	fma.rn.f32 	%f79, %f77, %f78, %f76;
	ld.global.f32 	%f80, [%rd16+16];
	ld.global.f32 	%f81, [%rd23+16];
	fma.rn.f32 	%f82, %f80, %f81, %f79;
	ld.global.f32 	%f83, [%rd16+20];
	ld.global.f32 	%f84, [%rd23+20];
	fma.rn.f32 	%f85, %f83, %f84, %f82;
	ld.global.f32 	%f86, [%rd16+24];
	ld.global.f32 	%f87, [%rd23+24];
	fma.rn.f32 	%f88, %f86, %f87, %f85;
	ld.global.f32 	%f89, [%rd16+28];
	ld.global.f32 	%f90, [%rd23+28];
	fma.rn.f32 	%f117, %f89, %f90, %f88;
	add.s32 	%r53, %r53, 8;
$L__BB0_9:
	setp.eq.s32 	%p9, %r5, 0;
	@%p9 bra 	$L__BB0_16;
	add.s32 	%r42, %r5, -1;
	setp.lt.u32 	%p10, %r42, 3;
	@%p10 bra 	$L__BB0_12;
	add.s32 	%r43, %r10, %r53;
	mul.wide.s32 	%rd24, %r43, 4;
	add.s64 	%rd25, %rd2, %rd24;
	ld.global.f32 	%f92, [%rd25];
	add.s32 	%r44, %r53, %r11;
	mul.wide.u32 	%rd26, %r44, 4;
	add.s64 	%rd27, %rd1, %rd26;
	ld.global.f32 	%f93, [%rd27];
	fma.rn.f32 	%f94, %f92, %f93, %f117;
	ld.global.f32 	%f95, [%rd25+4];
	cvt.u64.u32 	%rd28, %r11;
	cvt.u64.u32 	%rd29, %r53;
	add.s64 	%rd30, %rd29, %rd28;
	shl.b64 	%rd31, %rd30, 2;
	add.s64 	%rd32, %rd1, %rd31;
	ld.global.f32 	%f96, [%rd32+4];
	fma.rn.f32 	%f97, %f95, %f96, %f94;
	ld.global.f32 	%f98, [%rd25+8];
	ld.global.f32 	%f99, [%rd32+8];
	fma.rn.f32 	%f100, %f98, %f99, %f97;
	ld.global.f32 	%f101, [%rd25+12];
	ld.global.f32 	%f102, [%rd32+12];
	fma.rn.f32 	%f117, %f101, %f102, %f100;
	add.s32 	%r53, %r53, 4;
$L__BB0_12:
	setp.eq.s32 	%p11, %r7, 0;
	@%p11 bra 	$L__BB0_16;
	setp.eq.s32 	%p12, %r7, 1;
	add.s32 	%r45, %r10, %r53;
	mul.wide.s32 	%rd33, %r45, 4;
	add.s64 	%rd6, %rd2, %rd33;
	ld.global.f32 	%f103, [%rd6];
	add.s32 	%r46, %r53, %r11;
	mul.wide.u32 	%rd34, %r46, 4;
	add.s64 	%rd35, %rd1, %rd34;
	ld.global.f32 	%f104, [%rd35];
	fma.rn.f32 	%f117, %f103, %f104, %f117;
	@%p12 bra 	$L__BB0_16;
	setp.eq.s32 	%p13, %r7, 2;
	ld.global.f32 	%f105, [%rd6+4];
	cvt.u64.u32 	%rd36, %r11;
	cvt.u64.u32 	%rd37, %r53;
	add.s64 	%rd38, %rd37, %rd36;
	shl.b64 	%rd39, %rd38, 2;
	add.s64 	%rd7, %rd1, %rd39;
	ld.global.f32 	%f106, [%rd7+4];
	fma.rn.f32 	%f117, %f105, %f106, %f117;
	@%p13 bra 	$L__BB0_16;
	ld.global.f32 	%f107, [%rd6+8];
	ld.global.f32 	%f108, [%rd7+8];
	fma.rn.f32 	%f117, %f107, %f108, %f117;
$L__BB0_16:
	add.s32 	%r49, %r49, 1;
	setp.ne.s32 	%p14, %r49, %r23;
	@%p14 bra 	$L__BB0_3;
$L__BB0_17:
	mad.lo.s32 	%r47, %r3, %r27, %r3;
	add.s32 	%r48, %r47, %r31;
	cvta.to.global.u64 	%rd40, %rd8;
	mul.wide.s32 	%rd41, %r48, 4;
	add.s64 	%rd42, %rd40, %rd41;
	st.global.f32 	[%rd42], %f117;
$L__BB0_18:
	ret;

}
	// .globl	_Z13im2col_kernelPKfPfiiii
.visible .entry _Z13im2col_kernelPKfPfiiii(
	.param .u64 .ptr .align 1 _Z13im2col_kernelPKfPfiiii_param_0,
	.param .u64 .ptr .align 1 _Z13im2col_kernelPKfPfiiii_param_1,
	.param .u32 _Z13im2col_kernelPKfPfiiii_param_2,
	.param .u32 _Z13im2col_kernelPKfPfiiii_param_3,
	.param .u32 _Z13im2col_kernelPKfPfiiii_param_4,
	.param .u32 _Z13im2col_kernelPKfPfiiii_param_5
)
{
	.reg .pred 	%p<13>;
	.reg .b32 	%r<64>;
	.reg .b32 	%f<32>;
	.reg .b64 	%rd<52>;

	ld.param.u64 	%rd7, [_Z13im2col_kernelPKfPfiiii_param_0];
	ld.param.u64 	%rd8, [_Z13im2col_kernelPKfPfiiii_param_1];
	ld.param.u32 	%r32, [_Z13im2col_kernelPKfPfiiii_param_2];
	ld.param.u32 	%r29, [_Z13im2col_kernelPKfPfiiii_param_3];
	ld.param.u32 	%r30, [_Z13im2col_kernelPKfPfiiii_param_4];
	ld.param.u32 	%r31, [_Z13im2col_kernelPKfPfiiii_param_5];
	cvta.to.global.u64 	%rd1, %rd8;
	cvta.to.global.u64 	%rd2, %rd7;
	sub.s32 	%r33, %r32, %r30;
	add.s32 	%r1, %r33, 1;
	sub.s32 	%r34, %r29, %r31;
	add.s32 	%r2, %r34, 1;
	mad.lo.s32 	%r35, %r34, %r33, %r34;
	add.s32 	%r3, %r35, %r1;
	mov.u32 	%r36, %ctaid.x;
	mov.u32 	%r37, %ntid.x;
	mov.u32 	%r38, %tid.x;
	mad.lo.s32 	%r4, %r36, %r37, %r38;
	setp.ge.s32 	%p1, %r4, %r3;
	@%p1 bra 	$L__BB1_17;
	min.s32 	%r39, %r30, %r31;
	setp.lt.s32 	%p2, %r39, 1;
	@%p2 bra 	$L__BB1_17;
	and.b32  	%r5, %r31, 15;
	and.b32  	%r6, %r31, 7;
	and.b32  	%r7, %r31, 2147483632;
	and.b32  	%r8, %r31, 3;
	neg.s32 	%r9, %r7;
	mul.lo.s32 	%r41, %r31, %r2;
	mul.lo.s32 	%r10, %r41, %r1;
	div.s32 	%r12, %r4, %r2;
	mul.lo.s32 	%r42, %r12, %r2;
	sub.s32 	%r11, %r4, %r42;
	mov.b32 	%r57, 0;
	mul.wide.s32 	%rd5, %r3, 4;
$L__BB1_3:
	setp.lt.u32 	%p3, %r31, 16;
	add.s32 	%r44, %r57, %r12;
	mad.lo.s32 	%r14, %r44, %r29, %r11;
	mul.lo.s32 	%r15, %r57, %r31;
	mov.b32 	%r62, 0;
	@%p3 bra 	$L__BB1_6;
	mad.lo.s32 	%r59, %r10, %r57, %r4;
	mov.u32 	%r58, %r14;
	mov.u32 	%r60, %r9;
$L__BB1_5:
	.pragma "nounroll";
	mul.wide.s32 	%rd9, %r58, 4;
	add.s64 	%rd10, %rd2, %rd9;
	ld.global.f32 	%f1, [%rd10];
	mul.wide.s32 	%rd11, %r59, 4;
	add.s64 	%rd12, %rd1, %rd11;
	st.global.f32 	[%rd12], %f1;
	ld.global.f32 	%f2, [%rd10+4];
	mul.wide.s32 	%rd13, %r3, 4;
	add.s64 	%rd14, %rd12, %rd13;
	st.global.f32 	[%rd14], %f2;
	ld.global.f32 	%f3, [%rd10+8];
	add.s64 	%rd15, %rd14, %rd13;
	st.global.f32 	[%rd15], %f3;
	ld.global.f32 	%f4, [%rd10+12];
	add.s64 	%rd16, %rd15, %rd13;
	st.global.f32 	[%rd16], %f4;
	ld.global.f32 	%f5, [%rd10+16];
	add.s64 	%rd17, %rd16, %rd13;
	st.global.f32 	[%rd17], %f5;
	ld.global.f32 	%f6, [%rd10+20];
	add.s64 	%rd18, %rd17, %rd13;
	st.global.f32 	[%rd18], %f6;
	ld.global.f32 	%f7, [%rd10+24];
	add.s64 	%rd19, %rd18, %rd13;
	st.global.f32 	[%rd19], %f7;
	ld.global.f32 	%f8, [%rd10+28];
	add.s64 	%rd20, %rd19, %rd13;
	st.global.f32 	[%rd20], %f8;
	ld.global.f32 	%f9, [%rd10+32];
	add.s64 	%rd21, %rd20, %rd13;
	st.global.f32 	[%rd21], %f9;
	ld.global.f32 	%f10, [%rd10+36];
	add.s64 	%rd22, %rd21, %rd13;
	st.global.f32 	[%rd22], %f10;
	ld.global.f32 	%f11, [%rd10+40];
	add.s64 	%rd23, %rd22, %rd13;
	st.global.f32 	[%rd23], %f11;
	ld.global.f32 	%f12, [%rd10+44];
	add.s64 	%rd24, %rd23, %rd13;
	st.global.f32 	[%rd24], %f12;
	ld.global.f32 	%f13, [%rd10+48];
	add.s64 	%rd25, %rd24, %rd13;
	st.global.f32 	[%rd25], %f13;
	ld.global.f32 	%f14, [%rd10+52];
	add.s64 	%rd26, %rd25, %rd13;
	st.global.f32 	[%rd26], %f14;
	ld.global.f32 	%f15, [%rd10+56];
	add.s64 	%rd27, %rd26, %rd13;
	st.global.f32 	[%rd27], %f15;
	ld.global.f32 	%f16, [%rd10+60];
	add.s64 	%rd28, %rd27, %rd13;
	st.global.f32 	[%rd28], %f16;
	add.s32 	%r60, %r60, 16;
	shl.b32 	%r45, %r3, 4;
	add.s32 	%r59, %r59, %r45;
	add.s32 	%r58, %r58, 16;
	setp.ne.s32 	%p4, %r60, 0;
	mov.u32 	%r62, %r7;
	@%p4 bra 	$L__BB1_5;
$L__BB1_6:
	setp.eq.s32 	%p5, %r5, 0;
	@%p5 bra 	$L__BB1_16;
	add.s32 	%r46, %r5, -1;
	setp.lt.u32 	%p6, %r46, 7;
	@%p6 bra 	$L__BB1_9;
	add.s32 	%r47, %r14, %r62;
	mul.wide.s32 	%rd29, %r47, 4;
	add.s64 	%rd30, %rd2, %rd29;
	ld.global.f32 	%f17, [%rd30];
	add.s32 	%r48, %r62, %r15;
	mad.lo.s32 	%r49, %r48, %r3, %r4;
	mul.wide.s32 	%rd31, %r49, 4;
	add.s64 	%rd32, %rd1, %rd31;
	st.global.f32 	[%rd32], %f17;
	ld.global.f32 	%f18, [%rd30+4];
	mul.wide.s32 	%rd33, %r3, 4;
	add.s64 	%rd34, %rd32, %rd33;
	st.global.f32 	[%rd34], %f18;
	ld.global.f32 	%f19, [%rd30+8];
	add.s64 	%rd35, %rd34, %rd33;
	st.global.f32 	[%rd35], %f19;
	ld.global.f32 	%f20, [%rd30+12];
	add.s64 	%rd36, %rd35, %rd33;
	st.global.f32 	[%rd36], %f20;
	ld.global.f32 	%f21, [%rd30+16];
	add.s64 	%rd37, %rd36, %rd33;
	st.global.f32 	[%rd37], %f21;
	ld.global.f32 	%f22, [%rd30+20];
	add.s64 	%rd38, %rd37, %rd33;
	st.global.f32 	[%rd38], %f22;
	ld.global.f32 	%f23, [%rd30+24];
	add.s64 	%rd39, %rd38, %rd33;
	st.global.f32 	[%rd39], %f23;
	ld.global.f32 	%f24, [%rd30+28];
	add.s64 	%rd40, %rd39, %rd33;
	st.global.f32 	[%rd40], %f24;
	add.s32 	%r62, %r62, 8;
$L__BB1_9:
	setp.eq.s32 	%p7, %r6, 0;
	@%p7 bra 	$L__BB1_16;
	add.s32 	%r50, %r6, -1;
	setp.lt.u32 	%p8, %r50, 3;
	@%p8 bra 	$L__BB1_12;
	add.s32 	%r51, %r14, %r62;
	mul.wide.s32 	%rd41, %r51, 4;
	add.s64 	%rd42, %rd2, %rd41;
	ld.global.f32 	%f25, [%rd42];
	add.s32 	%r52, %r62, %r15;
	mad.lo.s32 	%r53, %r52, %r3, %r4;
	mul.wide.s32 	%rd43, %r53, 4;
	add.s64 	%rd44, %rd1, %rd43;
	st.global.f32 	[%rd44], %f25;
	ld.global.f32 	%f26, [%rd42+4];
	add.s64 	%rd46, %rd44, %rd5;
	st.global.f32 	[%rd46], %f26;
	ld.global.f32 	%f27, [%rd42+8];
	add.s64 	%rd47, %rd46, %rd5;
	st.global.f32 	[%rd47], %f27;
	ld.global.f32 	%f28, [%rd42+12];
	add.s64 	%rd48, %rd47, %rd5;
	st.global.f32 	[%rd48], %f28;
	add.s32 	%r62, %r62, 4;
$L__BB1_12:
	setp.eq.s32 	%p9, %r8, 0;
	@%p9 bra 	$L__BB1_16;
	setp.eq.s32 	%p10, %r8, 1;
	add.s32 	%r54, %r14, %r62;
	mul.wide.s32 	%rd49, %r54, 4;
	add.s64 	%rd3, %rd2, %rd49;
	ld.global.f32 	%f29, [%rd3];
	add.s32 	%r55, %r62, %r15;
	mad.lo.s32 	%r56, %r55, %r3, %r4;
	mul.wide.s32 	%rd50, %r56, 4;
	add.s64 	%rd4, %rd1, %rd50;
	st.global.f32 	[%rd4], %f29;
	@%p10 bra 	$L__BB1_16;
	setp.eq.s32 	%p11, %r8, 2;
	ld.global.f32 	%f30, [%rd3+4];
	add.s64 	%rd6, %rd4, %rd5;
	st.global.f32 	[%rd6], %f30;
	@%p11 bra 	$L__BB1_16;
	ld.global.f32 	%f31, [%rd3+8];
	add.s64 	%rd51, %rd6, %rd5;
	st.global.f32 	[%rd51], %f31;
$L__BB1_16:
	add.s32 	%r57, %r57, 1;
	setp.ne.s32 	%p12, %r57, %r30;
	@%p12 bra 	$L__BB1_3;
$L__BB1_17:
	ret;

}


// ===== COMPILED SASS (sm_100) =====

	.target	sm_100

	.elftype	@"ET_EXEC"


//--------------------- .note.nv.tkinfo           --------------------------
	.section	.note.nv.tkinfo,"",@"SHT_NOTE"
	.sectionflags	@"SHF_NOTE_NV_TKINFO"
	.tkinfo
        /*0018*/ 	.word	0x00000002
        /*0030*/ 	.string	""
        /*0030*/ 	.string	"ptxas"
        /*0030*/ 	.string	"Cuda compilation tools, release 13.0, V13.0.88"
        /*0030*/ 	.string	"Build cuda_13.0.r13.0/compiler.36424714_0"
        /*0030*/ 	.string	"-arch sm_100 -m 64 "



//--------------------- .note.nv.cuinfo           --------------------------
	.section	.note.nv.cuinfo,"",@"SHT_NOTE"
	.sectionflags	@"SHF_NOTE_NV_CUINFO"
        /*0018*/ 	.short	0x0002
        /*001a*/ 	.short	0x0064
        /*001c*/ 	.short	0x0082
	.zero		2


//--------------------- .nv.info                  --------------------------
	.section	.nv.info,"",@"SHT_CUDA_INFO"
	.align	4


	//----- nvinfo : EIATTR_REGCOUNT
	.align		4
        /*0000*/ 	.byte	0x04, 0x2f
        /*0002*/ 	.short	(.L_1 - .L_0)
	.align		4
.L_0:
        /*0004*/ 	.word	index@(_Z13conv2d_directPKfS0_Pfiiii)
        /*0008*/ 	.word	0x00000020


	//----- nvinfo : EIATTR_FRAME_SIZE
	.align		4
.L_1:
        /*000c*/ 	.byte	0x04, 0x11
        /*000e*/ 	.short	(.L_3 - .L_2)
	.align		4
.L_2:
        /*0010*/ 	.word	index@(_Z13conv2d_directPKfS0_Pfiiii)
        /*0014*/ 	.word	0x00000000


	//----- nvinfo : EIATTR_REGCOUNT
	.align		4
.L_3:
        /*0018*/ 	.byte	0x04, 0x2f
        /*001a*/ 	.short	(.L_5 - .L_4)
	.align		4
.L_4:
        /*001c*/ 	.word	index@(_Z13im2col_kernelPKfPfiiii)
        /*0020*/ 	.word	0x00000020


	//----- nvinfo : EIATTR_FRAME_SIZE
	.align		4
.L_5:
        /*0024*/ 	.byte	0x04, 0x11
        /*0026*/ 	.short	(.L_7 - .L_6)
	.align		4
.L_6:
        /*0028*/ 	.word	index@(_Z13im2col_kernelPKfPfiiii)
        /*002c*/ 	.word	0x00000000


	//----- nvinfo : EIATTR_MIN_STACK_SIZE
	.align		4
.L_7:
        /*0030*/ 	.byte	0x04, 0x12
        /*0032*/ 	.short	(.L_9 - .L_8)
	.align		4
.L_8:
        /*0034*/ 	.word	index@(_Z13im2col_kernelPKfPfiiii)
        /*0038*/ 	.word	0x00000000


	//----- nvinfo : EIATTR_MIN_STACK_SIZE
	.align		4
.L_9:
        /*003c*/ 	.byte	0x04, 0x12
        /*003e*/ 	.short	(.L_11 - .L_10)
	.align		4
.L_10:
        /*0040*/ 	.word	index@(_Z13conv2d_directPKfS0_Pfiiii)
        /*0044*/ 	.word	0x00000000
.L_11:


//--------------------- .nv.compat                --------------------------
	.section	.nv.compat,"",@"SHT_CUDA_COMPAT_INFO"
	.align	4
        /*0000*/ 	.byte	0x02, 0x09, 0x00, 0x00, 0x02, 0x02, 0x01, 0x00, 0x02, 0x05, 0x05, 0x00, 0x03, 0x07, 0x01, 0x01
        /*0010*/ 	.byte	0x02, 0x03, 0x00, 0x00, 0x02, 0x06, 0x01, 0x00, 0x04, 0x0b, 0x08, 0x00, 0x09, 0x00, 0x00, 0x00
        /*0020*/ 	.byte	0x00, 0x00, 0x00, 0x00


//--------------------- .nv.info._Z13im2col_kernelPKfPfiiii --------------------------
	.section	.nv.info._Z13im2col_kernelPKfPfiiii,"",@"SHT_CUDA_INFO"
	.sectionflags	@""
	.align	4


	//----- nvinfo : EIATTR_CUDA_API_VERSION
	.align		4
        /*0000*/ 	.byte	0x04, 0x37
        /*0002*/ 	.short	(.L_13 - .L_12)
.L_12:
        /*0004*/ 	.word	0x00000082


	//----- nvinfo : EIATTR_KPARAM_INFO
	.align		4
.L_13:
        /*0008*/ 	.byte	0x04, 0x17
        /*000a*/ 	.short	(.L_15 - .L_14)
.L_14:
        /*000c*/ 	.word	0x00000000
        /*0010*/ 	.short	0x0005
        /*0012*/ 	.short	0x001c
        /*0014*/ 	.byte	0x00, 0xf0, 0x11, 0x00


	//----- nvinfo : EIATTR_KPARAM_INFO
	.align		4
.L_15:
        /*0018*/ 	.byte	0x04, 0x17
        /*001a*/ 	.short	(.L_17 - .L_16)
.L_16:
        /*001c*/ 	.word	0x00000000
        /*0020*/ 	.short	0x0004
        /*0022*/ 	.short	0x0018
        /*0024*/ 	.byte	0x00, 0xf0, 0x11, 0x00


	//----- nvinfo : EIATTR_KPARAM_INFO
	.align		4
.L_17:
        /*0028*/ 	.byte	0x04, 0x17
        /*002a*/ 	.short	(.L_19 - .L_18)
.L_18:
        /*002c*/ 	.word	0x00000000
        /*0030*/ 	.short	0x0003
        /*0032*/ 	.short	0x0014
        /*0034*/ 	.byte	0x00, 0xf0, 0x11, 0x00


	//----- nvinfo : EIATTR_KPARAM_INFO
	.align		4
.L_19:
        /*0038*/ 	.byte	0x04, 0x17
        /*003a*/ 	.short	(.L_21 - .L_20)
.L_20:
        /*003c*/ 	.word	0x00000000
        /*0040*/ 	.short	0x0002
        /*0042*/ 	.short	0x0010
        /*0044*/ 	.byte	0x00, 0xf0, 0x11, 0x00


	//----- nvinfo : EIATTR_KPARAM_INFO
	.align		4
.L_21:
        /*0048*/ 	.byte	0x04, 0x17
        /*004a*/ 	.short	(.L_23 - .L_22)
.L_22:
        /*004c*/ 	.word	0x00000000
        /*0050*/ 	.short	0x0001
        /*0052*/ 	.short	0x0008
        /*0054*/ 	.byte	0x00, 0xf5, 0x21, 0x00


	//----- nvinfo : EIATTR_KPARAM_INFO
	.align		4
.L_23:
        /*0058*/ 	.byte	0x04, 0x17
        /*005a*/ 	.short	(.L_25 - .L_24)
.L_24:
        /*005c*/ 	.word	0x00000000
        /*0060*/ 	.short	0x0000
        /*0062*/ 	.short	0x0000
        /*0064*/ 	.byte	0x00, 0xf5, 0x21, 0x00


	//----- nvinfo : EIATTR_SPARSE_MMA_MASK
	.align		4
.L_25:
        /*0068*/ 	.byte	0x03, 0x50
        /*006a*/ 	.short	0x0000


	//----- nvinfo : EIATTR_MAXREG_COUNT
	.align		4
        /*006c*/ 	.byte	0x03, 0x1b
        /*006e*/ 	.short	0x00ff


	//----- nvinfo : EIATTR_MERCURY_ISA_VERSION
	.align		4
        /*0070*/ 	.byte	0x03, 0x5f
        /*0072*/ 	.short	0x0101


	//----- nvinfo : EIATTR_VRC_CTA_INIT_COUNT
	.align		4
        /*0074*/ 	.byte	0x02, 0x4a
	.zero		1
	.zero		1


	//----- nvinfo : EIATTR_EXIT_INSTR_OFFSETS
	.align		4
        /*0078*/ 	.byte	0x04, 0x1c
        /*007a*/ 	.short	(.L_27 - .L_26)


	//   ....[0]....
.L_26:
        /*007c*/ 	.word	0x000000c0


	//   ....[1]....
        /*0080*/ 	.word	0x000000f0


	//   ....[2]....
        /*0084*/ 	.word	0x00000cd0


	//----- nvinfo : EIATTR_CBANK_PARAM_SIZE
	.align		4
.L_27:
        /*0088*/ 	.byte	0x03, 0x19
        /*008a*/ 	.short	0x0020


	//----- nvinfo : EIATTR_PARAM_CBANK
	.align		4
        /*008c*/ 	.byte	0x04, 0x0a
        /*008e*/ 	.short	(.L_29 - .L_28)
	.align		4
.L_28:
        /*0090*/ 	.word	index@(.nv.constant0._Z13im2col_kernelPKfPfiiii)
        /*0094*/ 	.short	0x0380
        /*0096*/ 	.short	0x0020


	//----- nvinfo : EIATTR_SW_WAR
	.align		4
.L_29:
        /*0098*/ 	.byte	0x04, 0x36
        /*009a*/ 	.short	(.L_31 - .L_30)
.L_30:
        /*009c*/ 	.word	0x00000008
.L_31:


//--------------------- .nv.info._Z13conv2d_directPKfS0_Pfiiii --------------------------
	.section	.nv.info._Z13conv2d_directPKfS0_Pfiiii,"",@"SHT_CUDA_INFO"
	.sectionflags	@""
	.align	4


	//----- nvinfo : EIATTR_CUDA_API_VERSION
	.align		4
        /*0000*/ 	.byte	0x04, 0x37
        /*0002*/ 	.short	(.L_33 - .L_32)
.L_32:
        /*0004*/ 	.word	0x00000082


	//----- nvinfo : EIATTR_KPARAM_INFO
	.align		4
.L_33:
        /*0008*/ 	.byte	0x04, 0x17
        /*000a*/ 	.short	(.L_35 - .L_34)
.L_34:
        /*000c*/ 	.word	0x00000000
        /*0010*/ 	.short	0x0006
        /*0012*/ 	.short	0x0024
        /*0014*/ 	.byte	0x00, 0xf0, 0x11, 0x00


	//----- nvinfo : EIATTR_KPARAM_INFO
	.align		4
.L_35:
        /*0018*/ 	.byte	0x04, 0x17
        /*001a*/ 	.short	(.L_37 - .L_36)
.L_36:
        /*001c*/ 	.word	0x00000000
        /*0020*/ 	.short	0x0005
        /*0022*/ 	.short	0x0020
        /*0024*/ 	.byte	0x00, 0xf0, 0x11, 0x00


	//----- nvinfo : EIATTR_KPARAM_INFO
	.align		4
.L_37:
        /*0028*/ 	.byte	0x04, 0x17
        /*002a*/ 	.short	(.L_39 - .L_38)
.L_38:
        /*002c*/ 	.word	0x00000000
        /*0030*/ 	.short	0x0004
        /*0032*/ 	.short	0x001c
        /*0034*/ 	.byte	0x00, 0xf0, 0x11, 0x00


	//----- nvinfo : EIATTR_KPARAM_INFO
	.align		4
.L_39:
        /*0038*/ 	.byte	0x04, 0x17
        /*003a*/ 	.short	(.L_41 - .L_40)
.L_40:
        /*003c*/ 	.word	0x00000000
        /*0040*/ 	.short	0x0003
        /*0042*/ 	.short	0x0018
        /*0044*/ 	.byte	0x00, 0xf0, 0x11, 0x00


	//----- nvinfo : EIATTR_KPARAM_INFO
	.align		4
.L_41:
        /*0048*/ 	.byte	0x04, 0x17
        /*004a*/ 	.short	(.L_43 - .L_42)
.L_42:
        /*004c*/ 	.word	0x00000000
        /*0050*/ 	.short	0x0002
        /*0052*/ 	.short	0x0010
        /*0054*/ 	.byte	0x00, 0xf5, 0x21, 0x00


	//----- nvinfo : EIATTR_KPARAM_INFO
	.align		4
.L_43:
        /*0058*/ 	.byte	0x04, 0x17
        /*005a*/ 	.short	(.L_45 - .L_44)
.L_44:
        /*005c*/ 	.word	0x00000000
        /*0060*/ 	.short	0x0001
        /*0062*/ 	.short	0x0008
        /*0064*/ 	.byte	0x00, 0xf5, 0x21, 0x00


	//----- nvinfo : EIATTR_KPARAM_INFO
	.align		4
.L_45:
        /*0068*/ 	.byte	0x04, 0x17
        /*006a*/ 	.short	(.L_47 - .L_46)
.L_46:
        /*006c*/ 	.word	0x00000000
        /*0070*/ 	.short	0x0000
        /*0072*/ 	.short	0x0000
        /*0074*/ 	.byte	0x00, 0xf5, 0x21, 0x00


	//----- nvinfo : EIATTR_SPARSE_MMA_MASK
	.align		4
.L_47:
        /*0078*/ 	.byte	0x03, 0x50
        /*007a*/ 	.short	0x0000


	//----- nvinfo : EIATTR_MAXREG_COUNT
	.align		4
        /*007c*/ 	.byte	0x03, 0x1b
        /*007e*/ 	.short	0x00ff


	//----- nvinfo : EIATTR_MERCURY_ISA_VERSION
	.align		4
        /*0080*/ 	.byte	0x03, 0x5f
        /*0082*/ 	.short	0x0101


	//----- nvinfo : EIATTR_VRC_CTA_INIT_COUNT
	.align		4
        /*0084*/ 	.byte	0x02, 0x4a
	.zero		1
	.zero		1


	//----- nvinfo : EIATTR_EXIT_INSTR_OFFSETS
	.align		4
        /*0088*/ 	.byte	0x04, 0x1c
        /*008a*/ 	.short	(.L_49 - .L_48)


	//   ....[0]....
.L_48:
        /*008c*/ 	.word	0x000000f0


	//   ....[1]....
        /*0090*/ 	.word	0x00000ce0


	//----- nvinfo : EIATTR_CBANK_PARAM_SIZE
	.align		4
.L_49:
        /*0094*/ 	.byte	0x03, 0x19
        /*0096*/ 	.short	0x0028


	//----- nvinfo : EIATTR_PARAM_CBANK
	.align		4
        /*0098*/ 	.byte	0x04, 0x0a
        /*009a*/ 	.short	(.L_51 - .L_50)
	.align		4
.L_50:
        /*009c*/ 	.word	index@(.nv.constant0._Z13conv2d_directPKfS0_Pfiiii)
        /*00a0*/ 	.short	0x0380
        /*00a2*/ 	.short	0x0028


	//----- nvinfo : EIATTR_SW_WAR
	.align		4
.L_51:
        /*00a4*/ 	.byte	0x04, 0x36
        /*00a6*/ 	.short	(.L_53 - .L_52)
.L_52:
        /*00a8*/ 	.word	0x00000008
.L_53:


//--------------------- .nv.callgraph             --------------------------
	.section	.nv.callgraph,"",@"SHT_CUDA_CALLGRAPH"
	.align	4
	.sectionentsize	8
	.align		4
        /*0000*/ 	.word	0x00000000
	.align		4
        /*0004*/ 	.word	0xffffffff
	.align		4
        /*0008*/ 	.word	0x00000000
	.align		4
        /*000c*/ 	.word	0xfffffffe
	.align		4
        /*0010*/ 	.word	0x00000000
	.align		4
        /*0014*/ 	.word	0xfffffffd
	.align		4
        /*0018*/ 	.word	0x00000000
	.align		4
        /*001c*/ 	.word	0xfffffffc


//--------------------- .text._Z13im2col_kernelPKfPfiiii --------------------------
	.section	.text._Z13im2col_kernelPKfPfiiii,"ax",@progbits
	.align	128
        .global         _Z13im2col_kernelPKfPfiiii
        .type           _Z13im2col_kernelPKfPfiiii,@function
        .size           _Z13im2col_kernelPKfPfiiii,(.L_x_15 - _Z13im2col_kernelPKfPfiiii)
        .other          _Z13im2col_kernelPKfPfiiii,@"STO_CUDA_ENTRY STV_DEFAULT"
_Z13im2col_kernelPKfPfiiii:
.text._Z13im2col_kernelPKfPfiiii:
[----:B------:R-:W-:Y:S08]  /*0000*/  LDC R1, c[0x0][0x37c] ;  /* 0x0000df00ff017b82 */ /* 0x000ff00000000800 */
[----:B------:R-:W0:Y:S01]  /*0010*/  LDC.64 R4, c[0x0][0x390] ;  /* 0x0000e400ff047b82 */ /* 0x000e220000000a00 */
[----:B------:R-:W1:Y:S07]  /*0020*/  S2R R7, SR_TID.X ;  /* 0x0000000000077919 */ /* 0x000e6e0000002100 */
[----:B------:R-:W0:Y:S08]  /*0030*/  LDC.64 R8, c[0x0][0x398] ;  /* 0x0000e600ff087b82 */ /* 0x000e300000000a00 */
[----:B------:R-:W1:Y:S08]  /*0040*/  S2UR UR4, SR_CTAID.X ;  /* 0x00000000000479c3 */ /* 0x000e700000002500 */
[----:B------:R-:W1:Y:S01]  /*0050*/  LDC R0, c[0x0][0x360] ;  /* 0x0000d800ff007b82 */ /* 0x000e620000000800 */
[----:B0-----:R-:W-:-:S02]  /*0060*/  IADD3 R4, PT, PT, R4, -R8, RZ ;  /* 0x8000000804047210 */ /* 0x001fc40007ffe0ff */
[----:B------:R-:W-:-:S05]  /*0070*/  IADD3 R5, PT, PT, R5, -R9, RZ ;  /* 0x8000000905057210 */ /* 0x000fca0007ffe0ff */
[----:B------:R-:W-:-:S05]  /*0080*/  IMAD R3, R4, R5, R5 ;  /* 0x0000000504037224 */ /* 0x000fca00078e0205 */
[----:B------:R-:W-:Y:S01]  /*0090*/  IADD3 R3, PT, PT, R3, 0x1, R4 ;  /* 0x0000000103037810 */ /* 0x000fe20007ffe004 */
[----:B-1----:R-:W-:-:S05]  /*00a0*/  IMAD R0, R0, UR4, R7 ;  /* 0x0000000400007c24 */ /* 0x002fca000f8e0207 */
[----:B------:R-:W-:-:S13]  /*00b0*/  ISETP.GE.AND P0, PT, R0, R3, PT ;  /* 0x000000030000720c */ /* 0x000fda0003f06270 */
[----:B------:R-:W-:Y:S05]  /*00c0*/  @P0 EXIT ;  /* 0x000000000000094d */ /* 0x000fea0003800000 */
[----:B------:R-:W-:-:S04]  /*00d0*/  VIMNMX R8, PT, PT, R8, R9, PT ;  /* 0x0000000908087248 */ /* 0x000fc80003fe0100 */
[----:B------:R-:W-:-:S13]  /*00e0*/  ISETP.GE.AND P0, PT, R8, 0x1, PT ;  /* 0x000000010800780c */ /* 0x000fda0003f06270 */
[----:B------:R-:W-:Y:S05]  /*00f0*/  @!P0 EXIT ;  /* 0x000000000000894d */ /* 0x000fea0003800000 */
[----:B------:R-:W-:Y:S01]  /*0100*/  IADD3 R11, PT, PT, R5, 0x1, RZ ;  /* 0x00000001050b7810 */ /* 0x000fe20007ffe0ff */
[----:B------:R-:W0:Y:S01]  /*0110*/  LDCU.64 UR6, c[0x0][0x358] ;  /* 0x00006b00ff0677ac */ /* 0x000e220008000a00 */
[----:B------:R-:W-:Y:S02]  /*0120*/  IABS R10, R0 ;  /* 0x00000000000a7213 */ /* 0x000fe40000000000 */
[-C--:B------:R-:W-:Y:S01]  /*0130*/  IABS R8, R11.reuse ;  /* 0x0000000b00087213 */ /* 0x080fe20000000000 */
[----:B------:R-:W-:Y:S01]  /*0140*/  UMOV UR4, URZ ;  /* 0x000000ff00047c82 */ /* 0x000fe20008000000 */
[----:B------:R-:W-:Y:S02]  /*0150*/  IABS R12, R11 ;  /* 0x0000000b000c7213 */ /* 0x000fe40000000000 */
[----:B------:R-:W1:Y:S08]  /*0160*/  I2F.RP R2, R8 ;  /* 0x0000000800027306 */ /* 0x000e700000209400 */
[----:B-1----:R-:W1:Y:S02]  /*0170*/  MUFU.RCP R2, R2 ;  /* 0x0000000200027308 */ /* 0x002e640000001000 */
[----:B-1----:R-:W-:-:S06]  /*0180*/  IADD3 R6, PT, PT, R2, 0xffffffe, RZ ;  /* 0x0ffffffe02067810 */ /* 0x002fcc0007ffe0ff */
[----:B------:R1:W2:Y:S02]  /*0190*/  F2I.FTZ.U32.TRUNC.NTZ R7, R6 ;  /* 0x0000000600077305 */ /* 0x0002a4000021f000 */
[----:B-1----:R-:W-:Y:S01]  /*01a0*/  HFMA2 R6, -RZ, RZ, 0, 0 ;  /* 0x00000000ff067431 */ /* 0x002fe200000001ff */
[----:B--2---:R-:W-:-:S05]  /*01b0*/  IADD3 R5, PT, PT, RZ, -R7, RZ ;  /* 0x80000007ff057210 */ /* 0x004fca0007ffe0ff */
[----:B------:R-:W-:-:S04]  /*01c0*/  IMAD R5, R5, R8, RZ ;  /* 0x0000000805057224 */ /* 0x000fc800078e02ff */
[----:B------:R-:W-:Y:S01]  /*01d0*/  IMAD.HI.U32 R7, R7, R5, R6 ;  /* 0x0000000507077227 */ /* 0x000fe200078e0006 */
[----:B------:R-:W-:-:S05]  /*01e0*/  IADD3 R5, PT, PT, RZ, -R12, RZ ;  /* 0x8000000cff057210 */ /* 0x000fca0007ffe0ff */
[----:B------:R-:W-:Y:S01]  /*01f0*/  IMAD.HI.U32 R2, R7, R10, RZ ;  /* 0x0000000a07027227 */ /* 0x000fe200078e00ff */
[----:B------:R-:W-:-:S03]  /*0200*/  LOP3.LUT R7, R9, 0x7, RZ, 0xc0, !PT ;  /* 0x0000000709077812 */ /* 0x000fc600078ec0ff */
[----:B------:R-:W-:-:S05]  /*0210*/  IMAD R5, R2, R5, R10 ;  /* 0x0000000502057224 */ /* 0x000fca00078e020a */
[----:B------:R-:W-:-:S13]  /*0220*/  ISETP.GT.U32.AND P2, PT, R8, R5, PT ;  /* 0x000000050800720c */ /* 0x000fda0003f44070 */
[-C--:B------:R-:W-:Y:S02]  /*0230*/  @!P2 IADD3 R5, PT, PT, R5, -R8.reuse, RZ ;  /* 0x800000080505a210 */ /* 0x080fe40007ffe0ff */
[----:B------:R-:W-:Y:S02]  /*0240*/  @!P2 IADD3 R2, PT, PT, R2, 0x1, RZ ;  /* 0x000000010202a810 */ /* 0x000fe40007ffe0ff */
[----:B------:R-:W-:Y:S02]  /*0250*/  ISETP.GE.U32.AND P0, PT, R5, R8, PT ;  /* 0x000000080500720c */ /* 0x000fe40003f06070 */
[----:B------:R-:W-:Y:S02]  /*0260*/  LOP3.LUT R5, R0, R11, RZ, 0x3c, !PT ;  /* 0x0000000b00057212 */ /* 0x000fe400078e3cff */
[----:B------:R-:W-:Y:S02]  /*0270*/  ISETP.NE.AND P2, PT, R11, RZ, PT ;  /* 0x000000ff0b00720c */ /* 0x000fe40003f45270 */
[----:B------:R-:W-:-:S02]  /*0280*/  ISETP.GE.AND P1, PT, R5, RZ, PT ;  /* 0x000000ff0500720c */ /* 0x000fc40003f26270 */
[----:B------:R-:W-:Y:S01]  /*0290*/  IADD3 R5, PT, PT, R4, 0x1, RZ ;  /* 0x0000000104057810 */ /* 0x000fe20007ffe0ff */
[----:B------:R-:W-:Y:S01]  /*02a0*/  IMAD R4, R11, R9, RZ ;  /* 0x000000090b047224 */ /* 0x000fe200078e02ff */
[----:B------:R-:W-:-:S03]  /*02b0*/  LOP3.LUT R8, R9, 0x3, RZ, 0xc0, !PT ;  /* 0x0000000309087812 */ /* 0x000fc600078ec0ff */
[----:B------:R-:W-:Y:S01]  /*02c0*/  @P0 IADD3 R2, PT, PT, R2, 0x1, RZ ;  /* 0x0000000102020810 */ /* 0x000fe20007ffe0ff */
[----:B------:R-:W-:-:S05]  /*02d0*/  IMAD R5, R5, R4, RZ ;  /* 0x0000000405057224 */ /* 0x000fca00078e02ff */
[----:B------:R-:W-:Y:S02]  /*02e0*/  @!P1 IADD3 R2, PT, PT, -R2, RZ, RZ ;  /* 0x000000ff02029210 */ /* 0x000fe40007ffe1ff */
[----:B------:R-:W-:-:S04]  /*02f0*/  @!P2 LOP3.LUT R2, RZ, R11, RZ, 0x33, !PT ;  /* 0x0000000bff02a212 */ /* 0x000fc800078e33ff */
[----:B------:R-:W-:-:S05]  /*0300*/  IADD3 R6, PT, PT, -R2, RZ, RZ ;  /* 0x000000ff02067210 */ /* 0x000fca0007ffe1ff */
[----:B------:R-:W-:Y:S01]  /*0310*/  IMAD R4, R11, R6, R0 ;  /* 0x000000060b047224 */ /* 0x000fe200078e0200 */
[C---:B------:R-:W-:Y:S02]  /*0320*/  LOP3.LUT R6, R9.reuse, 0x7ffffff0, RZ, 0xc0, !PT ;  /* 0x7ffffff009067812 */ /* 0x040fe400078ec0ff */
[----:B------:R-:W-:Y:S02]  /*0330*/  LOP3.LUT R9, R9, 0xf, RZ, 0xc0, !PT ;  /* 0x0000000f09097812 */ /* 0x000fe400078ec0ff */
[----:B0-----:R-:W-:-:S07]  /*0340*/  IADD3 R10, PT, PT, -R6, RZ, RZ ;  /* 0x000000ff060a7210 */ /* 0x001fce0007ffe1ff */
.L_x_5:
[----:B0---4-:R-:W0:Y:S01]  /*0350*/  LDC R11, c[0x0][0x39c] ;  /* 0x0000e700ff0b7b82 */ /* 0x011e220000000800 */
[----:B-1----:R-:W1:Y:S01]  /*0360*/  LDCU UR5, c[0x0][0x394] ;  /* 0x00007280ff0577ac */ /* 0x002e620008000800 */
[----:B------:R-:W-:Y:S02]  /*0370*/  IADD3 R15, PT, PT, R2, UR4, RZ ;  /* 0x00000004020f7c10 */ /* 0x000fe4000fffe0ff */
[----:B------:R-:W-:-:S03]  /*0380*/  MOV R13, RZ ;  /* 0x000000ff000d7202 */ /* 0x000fc60000000f00 */
[----:B-1----:R-:W-:Y:S01]  /*0390*/  IMAD R12, R15, UR5, R4 ;  /* 0x000000050f0c7c24 */ /* 0x002fe2000f8e0204 */
[----:B0-----:R-:W-:-:S13]  /*03a0*/  ISETP.GE.U32.AND P0, PT, R11, 0x10, PT ;  /* 0x000000100b00780c */ /* 0x001fda0003f06070 */
[----:B--23--:R-:W-:Y:S05]  /*03b0*/  @!P0 BRA `(.L_x_0) ;  /* 0x0000000000f08947 */ /* 0x00cfea0003800000 */
[----:B------:R-:W-:Y:S01]  /*03c0*/  IMAD R24, R5, UR4, R0 ;  /* 0x0000000405187c24 */ /* 0x000fe2000f8e0200 */
[----:B------:R-:W-:Y:S02]  /*03d0*/  MOV R13, R12 ;  /* 0x0000000c000d7202 */ /* 0x000fe40000000f00 */
[----:B------:R-:W-:-:S07]  /*03e0*/  MOV R25, R10 ;  /* 0x0000000a00197202 */ /* 0x000fce0000000f00 */
.L_x_1:
[----:B------:R-:W0:Y:S08]  /*03f0*/  LDC.64 R14, c[0x0][0x380] ;  /* 0x0000e000ff0e7b82 */ /* 0x000e300000000a00 */
[----:B-1----:R-:W1:Y:S01]  /*0400*/  LDC.64 R16, c[0x0][0x388] ;  /* 0x0000e200ff107b82 */ /* 0x002e620000000a00 */
[----:B0-----:R-:W-:-:S05]  /*0410*/  IMAD.WIDE R14, R13, 0x4, R14 ;  /* 0x000000040d0e7825 */ /* 0x001fca00078e020e */
[----:B------:R-:W2:Y:S01]  /*0420*/  LDG.E R27, desc[UR6][R14.64] ;  /* 0x000000060e1b7981 */ /* 0x000ea2000c1e1900 */
[----:B-1----:R-:W-:-:S05]  /*0430*/  IMAD.WIDE R20, R24, 0x4, R16 ;  /* 0x0000000418147825 */ /* 0x002fca00078e0210 */
[----:B--2---:R0:W-:Y:S04]  /*0440*/  STG.E desc[UR6][R20.64], R27 ;  /* 0x0000001b14007986 */ /* 0x0041e8000c101906 */
[----:B------:R-:W2:Y:S01]  /*0450*/  LDG.E R29, desc[UR6][R14.64+0x4] ;  /* 0x000004060e1d7981 */ /* 0x000ea2000c1e1900 */
[----:B------:R-:W-:-:S05]  /*0460*/  IMAD.WIDE R22, R3, 0x4, R20 ;  /* 0x0000000403167825 */ /* 0x000fca00078e0214 */
[----:B--2---:R-:W-:Y:S04]  /*0470*/  STG.E desc[UR6][R22.64], R29 ;  /* 0x0000001d16007986 */ /* 0x004fe8000c101906 */
[----:B------:R-:W2:Y:S01]  /*0480*/  LDG.E R26, desc[UR6][R14.64+0x8] ;  /* 0x000008060e1a7981 */ /* 0x000ea2000c1e1900 */
[----:B------:R-:W-:-:S05]  /*0490*/  IMAD.WIDE R16, R3, 0x4, R22 ;  /* 0x0000000403107825 */ /* 0x000fca00078e0216 */
[----:B--2---:R-:W-:Y:S04]  /*04a0*/  STG.E desc[UR6][R16.64], R26 ;  /* 0x0000001a10007986 */ /* 0x004fe8000c101906 */
[----:B------:R-:W2:Y:S01]  /*04b0*/  LDG.E R28, desc[UR6][R14.64+0xc] ;  /* 0x00000c060e1c7981 */ /* 0x000ea2000c1e1900 */
[----:B------:R-:W-:-:S05]  /*04c0*/  IMAD.WIDE R18, R3, 0x4, R16 ;  /* 0x0000000403127825 */ /* 0x000fca00078e0210 */
[----:B--2---:R-:W-:Y:S04]  /*04d0*/  STG.E desc[UR6][R18.64], R28 ;  /* 0x0000001c12007986 */ /* 0x004fe8000c101906 */
[----:B0-----:R-:W2:Y:S01]  /*04e0*/  LDG.E R27, desc[UR6][R14.64+0x10] ;  /* 0x000010060e1b7981 */ /* 0x001ea2000c1e1900 */
[----:B------:R-:W-:-:S05]  /*04f0*/  IMAD.WIDE R20, R3, 0x4, R18 ;  /* 0x0000000403147825 */ /* 0x000fca00078e0212 */
[----:B--2---:R0:W-:Y:S04]  /*0500*/  STG.E desc[UR6][R20.64], R27 ;  /* 0x0000001b14007986 */ /* 0x0041e8000c101906 */
[----:B0-----:R-:W2:Y:S01]  /*0510*/  LDG.E R27, desc[UR6][R14.64+0x14] ;  /* 0x000014060e1b7981 */ /* 0x001ea2000c1e1900 */
[----:B------:R-:W-:-:S05]  /*0520*/  IMAD.WIDE R22, R3, 0x4, R20 ;  /* 0x0000000403167825 */ /* 0x000fca00078e0214 */
        /* <DEDUP_REMOVED lines=15> */
[----:B--2---:R-:W-:Y:S04]  /*0620*/  STG.E desc[UR6][R16.64], R27 ;  /* 0x0000001b10007986 */ /* 0x004fe8000c101906 */
[----:B------:R-:W2:Y:S01]  /*0630*/  LDG.E R29, desc[UR6][R14.64+0x2c] ;  /* 0x00002c060e1d7981 */ /* 0x000ea2000c1e1900 */
[----:B------:R-:W-:-:S05]  /*0640*/  IMAD.WIDE R18, R3, 0x4, R16 ;  /* 0x0000000403127825 */ /* 0x000fca00078e0210 */
[----:B--2---:R-:W-:Y:S04]  /*0650*/  STG.E desc[UR6][R18.64], R29 ;  /* 0x0000001d12007986 */ /* 0x004fe8000c101906 */
[----:B------:R-:W2:Y:S01]  /*0660*/  LDG.E R26, desc[UR6][R14.64+0x30] ;  /* 0x000030060e1a7981 */ /* 0x000ea2000c1e1900 */
[----:B------:R-:W-:-:S05]  /*0670*/  IMAD.WIDE R20, R3, 0x4, R18 ;  /* 0x0000000403147825 */ /* 0x000fca00078e0212 */
[----:B--2---:R0:W-:Y:S04]  /*0680*/  STG.E desc[UR6][R20.64], R26 ;  /* 0x0000001a14007986 */ /* 0x0041e8000c101906 */
[----:B------:R-:W2:Y:S01]  /*0690*/  LDG.E R28, desc[UR6][R14.64+0x34] ;  /* 0x000034060e1c7981 */ /* 0x000ea2000c1e1900 */
[----:B------:R-:W-:-:S05]  /*06a0*/  IMAD.WIDE R22, R3, 0x4, R20 ;  /* 0x0000000403167825 */ /* 0x000fca00078e0214 */
[----:B--2---:R1:W-:Y:S04]  /*06b0*/  STG.E desc[UR6][R22.64], R28 ;  /* 0x0000001c16007986 */ /* 0x0043e8000c101906 */
[----:B0-----:R-:W2:Y:S01]  /*06c0*/  LDG.E R21, desc[UR6][R14.64+0x38] ;  /* 0x000038060e157981 */ /* 0x001ea2000c1e1900 */
[----:B------:R-:W-:Y:S01]  /*06d0*/  IMAD.WIDE R16, R3, 0x4, R22 ;  /* 0x0000000403107825 */ /* 0x000fe200078e0216 */
[----:B------:R-:W-:-:S04]  /*06e0*/  IADD3 R25, PT, PT, R25, 0x10, RZ ;  /* 0x0000001019197810 */ /* 0x000fc80007ffe0ff */
[----:B------:R-:W-:Y:S01]  /*06f0*/  ISETP.NE.AND P0, PT, R25, RZ, PT ;  /* 0x000000ff1900720c */ /* 0x000fe20003f05270 */
[----:B--2---:R1:W-:Y:S04]  /*0700*/  STG.E desc[UR6][R16.64], R21 ;  /* 0x0000001510007986 */ /* 0x0043e8000c101906 */
[----:B------:R-:W2:Y:S01]  /*0710*/  LDG.E R27, desc[UR6][R14.64+0x3c] ;  /* 0x00003c060e1b7981 */ /* 0x000ea2000c1e1900 */
[----:B------:R-:W-:Y:S01]  /*0720*/  IMAD.WIDE R18, R3, 0x4, R16 ;  /* 0x0000000403127825 */ /* 0x000fe200078e0210 */
[----:B------:R-:W-:Y:S02]  /*0730*/  IADD3 R13, PT, PT, R13, 0x10, RZ ;  /* 0x000000100d0d7810 */ /* 0x000fe40007ffe0ff */
[----:B------:R-:W-:Y:S02]  /*0740*/  LEA R24, R3, R24, 0x4 ;  /* 0x0000001803187211 */ /* 0x000fe400078e20ff */
[----:B--2---:R1:W-:Y:S02]  /*0750*/  STG.E desc[UR6][R18.64], R27 ;  /* 0x0000001b12007986 */ /* 0x0043e4000c101906 */
[----:B------:R-:W-:Y:S05]  /*0760*/  @P0 BRA `(.L_x_1) ;  /* 0xfffffffc00200947 */ /* 0x000fea000383ffff */
[----:B------:R-:W-:-:S07]  /*0770*/  MOV R13, R6 ;  /* 0x00000006000d7202 */ /* 0x000fce0000000f00 */
.L_x_0:
[----:B------:R-:W-:-:S13]  /*0780*/  ISETP.NE.AND P0, PT, R9, RZ, PT ;  /* 0x000000ff0900720c */ /* 0x000fda0003f05270 */
[----:B------:R-:W-:Y:S05]  /*0790*/  @!P0 BRA `(.L_x_2) ;  /* 0x00000004003c8947 */ /* 0x000fea0003800000 */
[----:B------:R-:W-:Y:S02]  /*07a0*/  IADD3 R14, PT, PT, R9, -0x1, RZ ;  /* 0xffffffff090e7810 */ /* 0x000fe40007ffe0ff */
[----:B------:R-:W-:Y:S02]  /*07b0*/  ISETP.NE.AND P1, PT, R7, RZ, PT ;  /* 0x000000ff0700720c */ /* 0x000fe40003f25270 */
[----:B------:R-:W-:-:S13]  /*07c0*/  ISETP.GE.U32.AND P0, PT, R14, 0x7, PT ;  /* 0x000000070e00780c */ /* 0x000fda0003f06070 */
[----:B------:R-:W-:Y:S05]  /*07d0*/  @!P0 BRA `(.L_x_3) ;  /* 0x00000000007c8947 */ /* 0x000fea0003800000 */
[----:B------:R-:W0:Y:S01]  /*07e0*/  LDC.64 R14, c[0x0][0x380] ;  /* 0x0000e000ff0e7b82 */ /* 0x000e220000000a00 */
[----:B-1----:R-:W-:-:S05]  /*07f0*/  IADD3 R17, PT, PT, R12, R13, RZ ;  /* 0x0000000d0c117210 */ /* 0x002fca0007ffe0ff */
[----:B0-----:R-:W-:Y:S02]  /*0800*/  IMAD.WIDE R14, R17, 0x4, R14 ;  /* 0x00000004110e7825 */ /* 0x001fe400078e020e */
[----:B------:R-:W0:Y:S03]  /*0810*/  LDC.64 R16, c[0x0][0x388] ;  /* 0x0000e200ff107b82 */ /* 0x000e260000000a00 */
[----:B------:R-:W2:Y:S01]  /*0820*/  LDG.E R25, desc[UR6][R14.64] ;  /* 0x000000060e197981 */ /* 0x000ea2000c1e1900 */
[----:B------:R-:W-:-:S04]  /*0830*/  IMAD R18, R11, UR4, R13 ;  /* 0x000000040b127c24 */ /* 0x000fc8000f8e020d */
[----:B------:R-:W-:-:S04]  /*0840*/  IMAD R21, R3, R18, R0 ;  /* 0x0000001203157224 */ /* 0x000fc800078e0200 */
[----:B0-----:R-:W-:-:S05]  /*0850*/  IMAD.WIDE R20, R21, 0x4, R16 ;  /* 0x0000000415147825 */ /* 0x001fca00078e0210 */
[----:B--2---:R0:W-:Y:S04]  /*0860*/  STG.E desc[UR6][R20.64], R25 ;  /* 0x0000001914007986 */ /* 0x0041e8000c101906 */
[----:B------:R-:W2:Y:S01]  /*0870*/  LDG.E R27, desc[UR6][R14.64+0x4] ;  /* 0x000004060e1b7981 */ /* 0x000ea2000c1e1900 */
[----:B------:R-:W-:-:S05]  /*0880*/  IMAD.WIDE R18, R3, 0x4, R20 ;  /* 0x0000000403127825 */ /* 0x000fca00078e0214 */
[----:B--2---:R1:W-:Y:S04]  /*0890*/  STG.E desc[UR6][R18.64], R27 ;  /* 0x0000001b12007986 */ /* 0x0043e8000c101906 */
[----:B------:R-:W2:Y:S01]  /*08a0*/  LDG.E R29, desc[UR6][R14.64+0x8] ;  /* 0x000008060e1d7981 */ /* 0x000ea2000c1e1900 */
[----:B------:R-:W-:-:S05]  /*08b0*/  IMAD.WIDE R16, R3, 0x4, R18 ;  /* 0x0000000403107825 */ /* 0x000fca00078e0212 */
[----:B--2---:R2:W-:Y:S04]  /*08c0*/  STG.E desc[UR6][R16.64], R29 ;  /* 0x0000001d10007986 */ /* 0x0045e8000c101906 */
[----:B------:R-:W3:Y:S01]  /*08d0*/  LDG.E R24, desc[UR6][R14.64+0xc] ;  /* 0x00000c060e187981 */ /* 0x000ee2000c1e1900 */
[----:B------:R-:W-:-:S05]  /*08e0*/  IMAD.WIDE R22, R3, 0x4, R16 ;  /* 0x0000000403167825 */ /* 0x000fca00078e0210 */
[----:B---3--:R3:W-:Y:S04]  /*08f0*/  STG.E desc[UR6][R22.64], R24 ;  /* 0x0000001816007986 */ /* 0x0087e8000c101906 */
[----:B------:R-:W4:Y:S01]  /*0900*/  LDG.E R26, desc[UR6][R14.64+0x10] ;  /* 0x000010060e1a7981 */ /* 0x000f22000c1e1900 */
[----:B0-----:R-:W-:-:S05]  /*0910*/  IMAD.WIDE R20, R3, 0x4, R22 ;  /* 0x0000000403147825 */ /* 0x001fca00078e0216 */
[----:B----4-:R0:W-:Y:S04]  /*0920*/  STG.E desc[UR6][R20.64], R26 ;  /* 0x0000001a14007986 */ /* 0x0101e8000c101906 */
[----:B------:R-:W4:Y:S01]  /*0930*/  LDG.E R25, desc[UR6][R14.64+0x14] ;  /* 0x000014060e197981 */ /* 0x000f22000c1e1900 */
[----:B-1----:R-:W-:-:S05]  /*0940*/  IMAD.WIDE R18, R3, 0x4, R20 ;  /* 0x0000000403127825 */ /* 0x002fca00078e0214 */
[----:B----4-:R0:W-:Y:S04]  /*0950*/  STG.E desc[UR6][R18.64], R25 ;  /* 0x0000001912007986 */ /* 0x0101e8000c101906 */
[----:B------:R-:W4:Y:S01]  /*0960*/  LDG.E R27, desc[UR6][R14.64+0x18] ;  /* 0x000018060e1b7981 */ /* 0x000f22000c1e1900 */
[----:B--2---:R-:W-:-:S05]  /*0970*/  IMAD.WIDE R16, R3, 0x4, R18 ;  /* 0x0000000403107825 */ /* 0x004fca00078e0212 */
[----:B----4-:R0:W-:Y:S04]  /*0980*/  STG.E desc[UR6][R16.64], R27 ;  /* 0x0000001b10007986 */ /* 0x0101e8000c101906 */
[----:B------:R-:W2:Y:S01]  /*0990*/  LDG.E R29, desc[UR6][R14.64+0x1c] ;  /* 0x00001c060e1d7981 */ /* 0x000ea2000c1e1900 */
[----:B---3--:R-:W-:Y:S01]  /*09a0*/  IMAD.WIDE R22, R3, 0x4, R16 ;  /* 0x0000000403167825 */ /* 0x008fe200078e0210 */
[----:B------:R-:W-:-:S04]  /*09b0*/  IADD3 R13, PT, PT, R13, 0x8, RZ ;  /* 0x000000080d0d7810 */ /* 0x000fc80007ffe0ff */
[----:B--2---:R0:W-:Y:S03]  /*09c0*/  STG.E desc[UR6][R22.64], R29 ;  /* 0x0000001d16007986 */ /* 0x0041e6000c101906 */
.L_x_3:
[----:B------:R-:W-:Y:S05]  /*09d0*/  @!P1 BRA `(.L_x_2) ;  /* 0x0000000000ac9947 */ /* 0x000fea0003800000 */
[----:B------:R-:W-:Y:S02]  /*09e0*/  IADD3 R14, PT, PT, R7, -0x1, RZ ;  /* 0xffffffff070e7810 */ /* 0x000fe40007ffe0ff */
[----:B------:R-:W-:Y:S02]  /*09f0*/  ISETP.NE.AND P1, PT, R8, RZ, PT ;  /* 0x000000ff0800720c */ /* 0x000fe40003f25270 */
[----:B------:R-:W-:-:S13]  /*0a00*/  ISETP.GE.U32.AND P0, PT, R14, 0x3, PT ;  /* 0x000000030e00780c */ /* 0x000fda0003f06070 */
[----:B------:R-:W-:Y:S05]  /*0a10*/  @!P0 BRA `(.L_x_4) ;  /* 0x00000000004c8947 */ /* 0x000fea0003800000 */
[----:B------:R-:W2:Y:S01]  /*0a20*/  LDC.64 R14, c[0x0][0x380] ;  /* 0x0000e000ff0e7b82 */ /* 0x000ea20000000a00 */
[----:B01----:R-:W-:-:S05]  /*0a30*/  IADD3 R17, PT, PT, R12, R13, RZ ;  /* 0x0000000d0c117210 */ /* 0x003fca0007ffe0ff */
[----:B--2---:R-:W-:Y:S02]  /*0a40*/  IMAD.WIDE R14, R17, 0x4, R14 ;  /* 0x00000004110e7825 */ /* 0x004fe400078e020e */
[----:B------:R-:W0:Y:S03]  /*0a50*/  LDC.64 R16, c[0x0][0x388] ;  /* 0x0000e200ff107b82 */ /* 0x000e260000000a00 */
[----:B------:R-:W2:Y:S01]  /*0a60*/  LDG.E R25, desc[UR6][R14.64] ;  /* 0x000000060e197981 */ /* 0x000ea2000c1e1900 */
[----:B------:R-:W-:-:S04]  /*0a70*/  IMAD R18, R11, UR4, R13 ;  /* 0x000000040b127c24 */ /* 0x000fc8000f8e020d */
[----:B------:R-:W-:-:S04]  /*0a80*/  IMAD R19, R3, R18, R0 ;  /* 0x0000001203137224 */ /* 0x000fc800078e0200 */
[----:B0-----:R-:W-:-:S05]  /*0a90*/  IMAD.WIDE R16, R19, 0x4, R16 ;  /* 0x0000000413107825 */ /* 0x001fca00078e0210 */
[----:B--2---:R2:W-:Y:S04]  /*0aa0*/  STG.E desc[UR6][R16.64], R25 ;  /* 0x0000001910007986 */ /* 0x0045e8000c101906 */
[----:B------:R-:W3:Y:S01]  /*0ab0*/  LDG.E R27, desc[UR6][R14.64+0x4] ;  /* 0x000004060e1b7981 */ /* 0x000ee2000c1e1900 */
[----:B------:R-:W-:-:S05]  /*0ac0*/  IMAD.WIDE R18, R3, 0x4, R16 ;  /* 0x0000000403127825 */ /* 0x000fca00078e0210 */
[----:B---3--:R2:W-:Y:S04]  /*0ad0*/  STG.E desc[UR6][R18.64], R27 ;  /* 0x0000001b12007986 */ /* 0x0085e8000c101906 */
[----:B------:R-:W3:Y:S01]  /*0ae0*/  LDG.E R29, desc[UR6][R14.64+0x8] ;  /* 0x000008060e1d7981 */ /* 0x000ee2000c1e1900 */
[----:B------:R-:W-:-:S05]  /*0af0*/  IMAD.WIDE R20, R3, 0x4, R18 ;  /* 0x0000000403147825 */ /* 0x000fca00078e0212 */
[----:B---3--:R2:W-:Y:S04]  /*0b00*/  STG.E desc[UR6][R20.64], R29 ;  /* 0x0000001d14007986 */ /* 0x0085e8000c101906 */
[----:B------:R-:W3:Y:S01]  /*0b10*/  LDG.E R24, desc[UR6][R14.64+0xc] ;  /* 0x00000c060e187981 */ /* 0x000ee2000c1e1900 */
[----:B------:R-:W-:Y:S01]  /*0b20*/  IMAD.WIDE R22, R3, 0x4, R20 ;  /* 0x0000000403167825 */ /* 0x000fe200078e0214 */
[----:B------:R-:W-:-:S04]  /*0b30*/  IADD3 R13, PT, PT, R13, 0x4, RZ ;  /* 0x000000040d0d7810 */ /* 0x000fc80007ffe0ff */
[----:B---3--:R2:W-:Y:S03]  /*0b40*/  STG.E desc[UR6][R22.64], R24 ;  /* 0x0000001816007986 */ /* 0x0085e6000c101906 */
.L_x_4:
[----:B------:R-:W-:Y:S05]  /*0b50*/  @!P1 BRA `(.L_x_2) ;  /* 0x00000000004c9947 */ /* 0x000fea0003800000 */
[----:B------:R-:W3:Y:S01]  /*0b60*/  LDC.64 R14, c[0x0][0x380] ;  /* 0x0000e000ff0e7b82 */ /* 0x000ee20000000a00 */
[----:B012---:R-:W-:-:S05]  /*0b70*/  IADD3 R17, PT, PT, R12, R13, RZ ;  /* 0x0000000d0c117210 */ /* 0x007fca0007ffe0ff */
[----:B---3--:R-:W-:Y:S02]  /*0b80*/  IMAD.WIDE R14, R17, 0x4, R14 ;  /* 0x00000004110e7825 */ /* 0x008fe400078e020e */
[----:B------:R-:W0:Y:S03]  /*0b90*/  LDC.64 R16, c[0x0][0x388] ;  /* 0x0000e200ff107b82 */ /* 0x000e260000000a00 */
[----:B------:R-:W2:Y:S01]  /*0ba0*/  LDG.E R19, desc[UR6][R14.64] ;  /* 0x000000060e137981 */ /* 0x000ea2000c1e1900 */
[----:B------:R-:W-:Y:S01]  /*0bb0*/  IMAD R11, R11, UR4, R13 ;  /* 0x000000040b0b7c24 */ /* 0x000fe2000f8e020d */
[----:B------:R-:W-:-:S03]  /*0bc0*/  ISETP.NE.AND P0, PT, R8, 0x1, PT ;  /* 0x000000010800780c */ /* 0x000fc60003f05270 */
[----:B------:R-:W-:-:S04]  /*0bd0*/  IMAD R11, R3, R11, R0 ;  /* 0x0000000b030b7224 */ /* 0x000fc800078e0200 */
[----:B0-----:R-:W-:-:S05]  /*0be0*/  IMAD.WIDE R16, R11, 0x4, R16 ;  /* 0x000000040b107825 */ /* 0x001fca00078e0210 */
[----:B--2---:R3:W-:Y:S01]  /*0bf0*/  STG.E desc[UR6][R16.64], R19 ;  /* 0x0000001310007986 */ /* 0x0047e2000c101906 */
[----:B------:R-:W-:Y:S05]  /*0c00*/  @!P0 BRA `(.L_x_2) ;  /* 0x0000000000208947 */ /* 0x000fea0003800000 */
[----:B------:R-:W2:Y:S01]  /*0c10*/  LDG.E R11, desc[UR6][R14.64+0x4] ;  /* 0x000004060e0b7981 */ /* 0x000ea2000c1e1900 */
[----:B------:R-:W-:Y:S01]  /*0c20*/  ISETP.NE.AND P0, PT, R8, 0x2, PT ;  /* 0x000000020800780c */ /* 0x000fe20003f05270 */
[----:B------:R-:W-:-:S05]  /*0c30*/  IMAD.WIDE R12, R3, 0x4, R16 ;  /* 0x00000004030c7825 */ /* 0x000fca00078e0210 */
[----:B--2---:R4:W-:Y:S07]  /*0c40*/  STG.E desc[UR6][R12.64], R11 ;  /* 0x0000000b0c007986 */ /* 0x0049ee000c101906 */
[----:B------:R-:W-:Y:S05]  /*0c50*/  @!P0 BRA `(.L_x_2) ;  /* 0x00000000000c8947 */ /* 0x000fea0003800000 */
[----:B------:R-:W2:Y:S01]  /*0c60*/  LDG.E R15, desc[UR6][R14.64+0x8] ;  /* 0x000008060e0f7981 */ /* 0x000ea2000c1e1900 */
[----:B----4-:R-:W-:-:S05]  /*0c70*/  IMAD.WIDE R12, R3, 0x4, R12 ;  /* 0x00000004030c7825 */ /* 0x010fca00078e020c */
[----:B--2---:R0:W-:Y:S02]  /*0c80*/  STG.E desc[UR6][R12.64], R15 ;  /* 0x0000000f0c007986 */ /* 0x0041e4000c101906 */
.L_x_2:
[----:B------:R-:W5:Y:S01]  /*0c90*/  LDCU UR5, c[0x0][0x398] ;  /* 0x00007300ff0577ac */ /* 0x000f620008000800 */
[----:B------:R-:W-:-:S04]  /*0ca0*/  UIADD3 UR4, UPT, UPT, UR4, 0x1, URZ ;  /* 0x0000000104047890 */ /* 0x000fc8000fffe0ff */
[----:B-----5:R-:W-:-:S09]  /*0cb0*/  UISETP.NE.AND UP0, UPT, UR4, UR5, UPT ;  /* 0x000000050400728c */ /* 0x020fd2000bf05270 */
[----:B------:R-:W-:Y:S05]  /*0cc0*/  BRA.U UP0, `(.L_x_5) ;  /* 0xfffffff500a07547 */ /* 0x000fea000b83ffff */
[----:B------:R-:W-:Y:S05]  /*0cd0*/  EXIT ;  /* 0x000000000000794d */ /* 0x000fea0003800000 */
.L_x_6:
[----:B------:R-:W-:-:S00]  /*0ce0*/  BRA `(.L_x_6) ;  /* 0xfffffffc00fc7947 */ /* 0x000fc0000383ffff */
[----:B------:R-:W-:-:S00]  /*0cf0*/  NOP ;  /* 0x0000000000007918 */ /* 0x000fc00000000000 */
        /* <DEDUP_REMOVED lines=8> */
.L_x_15:


//--------------------- .text._Z13conv2d_directPKfS0_Pfiiii --------------------------
	.section	.text._Z13conv2d_directPKfS0_Pfiiii,"ax",@progbits
	.align	128
        .global         _Z13conv2d_directPKfS0_Pfiiii
        .type           _Z13conv2d_directPKfS0_Pfiiii,@function
        .size           _Z13conv2d_directPKfS0_Pfiiii,(.L_x_16 - _Z13conv2d_directPKfS0_Pfiiii)
        .other          _Z13conv2d_directPKfS0_Pfiiii,@"STO_CUDA_ENTRY STV_DEFAULT"
_Z13conv2d_directPKfS0_Pfiiii:
.text._Z13conv2d_directPKfS0_Pfiiii:
[----:B------:R-:W-:Y:S01]  /*0000*/  LDC R1, c[0x0][0x37c] ;  /* 0x0000df00ff017b82 */ /* 0x000fe20000000800 */
[----:B------:R-:W0:Y:S07]  /*0010*/  S2R R3, SR_TID.X ;  /* 0x0000000000037919 */ /* 0x000e2e0000002100 */
[----:B------:R-:W0:Y:S01]  /*0020*/  S2UR UR4, SR_CTAID.X ;  /* 0x00000000000479c3 */ /* 0x000e220000002500 */
[----:B------:R-:W1:Y:S01]  /*0030*/  LDCU.64 UR6, c[0x0][0x398] ;  /* 0x00007300ff0677ac */ /* 0x000e620008000a00 */
[----:B------:R-:W2:Y:S06]  /*0040*/  S2R R5, SR_TID.Y ;  /* 0x0000000000057919 */ /* 0x000eac0000002200 */
[----:B------:R-:W0:Y:S08]  /*0050*/  LDC R0, c[0x0][0x360] ;  /* 0x0000d800ff007b82 */ /* 0x000e300000000800 */
[----:B------:R-:W1:Y:S08]  /*0060*/  LDC.64 R8, c[0x0][0x3a0] ;  /* 0x0000e800ff087b82 */ /* 0x000e700000000a00 */
[----:B------:R-:W2:Y:S08]  /*0070*/  S2UR UR5, SR_CTAID.Y ;  /* 0x00000000000579c3 */ /* 0x000eb00000002600 */
[----:B------:R-:W2:Y:S01]  /*0080*/  LDC R6, c[0x0][0x364] ;  /* 0x0000d900ff067b82 */ /* 0x000ea20000000800 */
[----:B0-----:R-:W-:Y:S01]  /*0090*/  IMAD R0, R0, UR4, R3 ;  /* 0x0000000400007c24 */ /* 0x001fe2000f8e0203 */
[----:B-1----:R-:W-:-:S02]  /*00a0*/  IADD3 R7, PT, PT, -R9, UR7, RZ ;  /* 0x0000000709077c10 */ /* 0x002fc4000fffe1ff */
[----:B------:R-:W-:Y:S02]  /*00b0*/  IADD3 R3, PT, PT, -R8, UR6, RZ ;  /* 0x0000000608037c10 */ /* 0x000fe4000fffe1ff */
[----:B------:R-:W-:Y:S01]  /*00c0*/  ISETP.GT.AND P0, PT, R0, R7, PT ;  /* 0x000000070000720c */ /* 0x000fe20003f04270 */
[----:B--2---:R-:W-:-:S05]  /*00d0*/  IMAD R6, R6, UR5, R5 ;  /* 0x0000000506067c24 */ /* 0x004fca000f8e0205 */
[----:B------:R-:W-:-:S13]  /*00e0*/  ISETP.GT.OR P0, PT, R6, R3, P0 ;  /* 0x000000030600720c */ /* 0x000fda0000704670 */
[----:B------:R-:W-:Y:S05]  /*00f0*/  @P0 EXIT ;  /* 0x000000000000094d */ /* 0x000fea0003800000 */
[----:B------:R-:W-:Y:S01]  /*0100*/  VIMNMX R2, PT, PT, R8, R9, PT ;  /* 0x0000000908027248 */ /* 0x000fe20003fe0100 */
[----:B------:R-:W0:Y:S01]  /*0110*/  LDCU.64 UR8, c[0x0][0x358] ;  /* 0x00006b00ff0877ac */ /* 0x000e220008000a00 */
[----:B------:R-:W-:Y:S02]  /*0120*/  HFMA2 R14, -RZ, RZ, 0, 0 ;  /* 0x00000000ff0e7431 */ /* 0x000fe400000001ff */
[----:B------:R-:W-:-:S13]  /*0130*/  ISETP.GE.AND P0, PT, R2, 0x1, PT ;  /* 0x000000010200780c */ /* 0x000fda0003f06270 */
[----:B------:R-:W-:Y:S05]  /*0140*/  @!P0 BRA `(.L_x_7) ;  /* 0x0000000800d08947 */ /* 0x000fea0003800000 */
[C---:B------:R-:W-:Y:S01]  /*0150*/  LOP3.LUT R8, R9.reuse, 0x7ffffff0, RZ, 0xc0, !PT ;  /* 0x7ffffff009087812 */ /* 0x040fe200078ec0ff */
[----:B------:R-:W-:Y:S01]  /*0160*/  UMOV UR4, URZ ;  /* 0x000000ff00047c82 */ /* 0x000fe20008000000 */
[C---:B------:R-:W-:Y:S02]  /*0170*/  LOP3.LUT R17, R9.reuse, 0xf, RZ, 0xc0, !PT ;  /* 0x0000000f09117812 */ /* 0x040fe400078ec0ff */
[C---:B------:R-:W-:Y:S02]  /*0180*/  LOP3.LUT R18, R9.reuse, 0x7, RZ, 0xc0, !PT ;  /* 0x0000000709127812 */ /* 0x040fe400078ec0ff */
[----:B------:R-:W-:Y:S02]  /*0190*/  LOP3.LUT R9, R9, 0x3, RZ, 0xc0, !PT ;  /* 0x0000000309097812 */ /* 0x000fe400078ec0ff */
[----:B------:R-:W-:Y:S02]  /*01a0*/  MOV R14, RZ ;  /* 0x000000ff000e7202 */ /* 0x000fe40000000f00 */
[----:B------:R-:W-:-:S07]  /*01b0*/  IADD3 R10, PT, PT, -R8, RZ, RZ ;  /* 0x000000ff080a7210 */ /* 0x000fce0007ffe1ff */
.L_x_13:
[----:B------:R-:W1:Y:S01]  /*01c0*/  LDCU.64 UR6, c[0x0][0x3a0] ;  /* 0x00007400ff0677ac */ /* 0x000e620008000a00 */
[----:B------:R-:W-:Y:S01]  /*01d0*/  VIADD R11, R6, UR4 ;  /* 0x00000004060b7c36 */ /* 0x000fe20008000000 */
[----:B------:R-:W-:Y:S01]  /*01e0*/  MOV R16, RZ ;  /* 0x000000ff00107202 */ /* 0x000fe20000000f00 */
[----:B------:R-:W2:Y:S01]  /*01f0*/  LDCU UR5, c[0x0][0x39c] ;  /* 0x00007380ff0577ac */ /* 0x000ea20008000800 */
[----:B-1----:R-:W-:Y:S02]  /*0200*/  UISETP.GE.U32.AND UP1, UPT, UR7, 0x10, UPT ;  /* 0x000000100700788c */ /* 0x002fe4000bf26070 */
[----:B------:R-:W-:Y:S02]  /*0210*/  UIMAD UR10, UR4, UR7, URZ ;  /* 0x00000007040a72a4 */ /* 0x000fe4000f8e02ff */
[----:B------:R-:W-:Y:S01]  /*0220*/  UIADD3 UR4, UPT, UPT, UR4, 0x1, URZ ;  /* 0x0000000104047890 */ /* 0x000fe2000fffe0ff */
[----:B--2---:R-:W-:-:S03]  /*0230*/  IMAD R11, R11, UR5, R0 ;  /* 0x000000050b0b7c24 */ /* 0x004fc6000f8e0200 */
[----:B------:R-:W-:Y:S01]  /*0240*/  UISETP.NE.AND UP0, UPT, UR4, UR6, UPT ;  /* 0x000000060400728c */ /* 0x000fe2000bf05270 */
[----:B------:R-:W-:Y:S10]  /*0250*/  BRA.U !UP1, `(.L_x_8) ;  /* 0x00000005090c7547 */ /* 0x000ff4000b800000 */
[----:B------:R-:W1:Y:S01]  /*0260*/  LDCU.64 UR6, c[0x0][0x388] ;  /* 0x00007100ff0677ac */ /* 0x000e620008000a00 */
[----:B------:R-:W-:Y:S01]  /*0270*/  MOV R12, R11 ;  /* 0x0000000b000c7202 */ /* 0x000fe20000000f00 */
[----:B------:R-:W-:Y:S01]  /*0280*/  IMAD.MOV.U32 R13, RZ, RZ, R10 ;  /* 0x000000ffff0d7224 */ /* 0x000fe200078e000a */
[----:B-1----:R-:W-:-:S04]  /*0290*/  UIMAD.WIDE.U32 UR6, UR10, 0x4, UR6 ;  /* 0x000000040a0678a5 */ /* 0x002fc8000f8e0006 */
[----:B------:R-:W-:-:S04]  /*02a0*/  UIADD3 UR5, UP1, UPT, UR6, 0x20, URZ ;  /* 0x0000002006057890 */ /* 0x000fc8000ff3e0ff */
[----:B------:R-:W-:Y:S02]  /*02b0*/  UIADD3.X UR6, UPT, UPT, URZ, UR7, URZ, UP1, !UPT ;  /* 0x00000007ff067290 */ /* 0x000fe40008ffe4ff */
[----:B------:R-:W-:-:S04]  /*02c0*/  MOV R15, UR5 ;  /* 0x00000005000f7c02 */ /* 0x000fc80008000f00 */
[----:B------:R-:W-:-:S07]  /*02d0*/  MOV R16, UR6 ;  /* 0x0000000600107c02 */ /* 0x000fce0008000f00 */
.L_x_9:
[----:B------:R-:W1:Y:S01]  /*02e0*/  LDC.64 R4, c[0x0][0x380] ;  /* 0x0000e000ff047b82 */ /* 0x000e620000000a00 */
[----:B------:R-:W-:Y:S01]  /*02f0*/  IMAD.MOV.U32 R2, RZ, RZ, R15 ;  /* 0x000000ffff027224 */ /* 0x000fe200078e000f */
[----:B------:R-:W-:-:S05]  /*0300*/  MOV R3, R16 ;  /* 0x0000001000037202 */ /* 0x000fca0000000f00 */
[----:B0-----:R-:W2:Y:S04]  /*0310*/  LDG.E R24, desc[UR8][R2.64+-0x20] ;  /* 0xffffe00802187981 */ /* 0x001ea8000c1e1900 */
[----:B------:R-:W3:Y:S04]  /*0320*/  LDG.E R25, desc[UR8][R2.64+-0x1c] ;  /* 0xffffe40802197981 */ /* 0x000ee8000c1e1900 */
[----:B------:R-:W4:Y:S04]  /*0330*/  LDG.E R22, desc[UR8][R2.64+-0x18] ;  /* 0xffffe80802167981 */ /* 0x000f28000c1e1900 */
[----:B------:R-:W5:Y:S04]  /*0340*/  LDG.E R20, desc[UR8][R2.64+-0x14] ;  /* 0xffffec0802147981 */ /* 0x000f68000c1e1900 */
[----:B------:R-:W5:Y:S01]  /*0350*/  LDG.E R16, desc[UR8][R2.64+-0x10] ;  /* 0xfffff00802107981 */ /* 0x000f62000c1e1900 */
[----:B-1----:R-:W-:-:S03]  /*0360*/  IMAD.WIDE R4, R12, 0x4, R4 ;  /* 0x000000040c047825 */ /* 0x002fc600078e0204 */
[----:B------:R-:W5:Y:S04]  /*0370*/  LDG.E R27, desc[UR8][R2.64+0x1c] ;  /* 0x00001c08021b7981 */ /* 0x000f68000c1e1900 */
[----:B------:R-:W2:Y:S04]  /*0380*/  LDG.E R15, desc[UR8][R4.64] ;  /* 0x00000008040f7981 */ /* 0x000ea8000c1e1900 */
[----:B------:R-:W3:Y:S04]  /*0390*/  LDG.E R26, desc[UR8][R4.64+0x4] ;  /* 0x00000408041a7981 */ /* 0x000ee8000c1e1900 */
[----:B------:R-:W4:Y:S04]  /*03a0*/  LDG.E R23, desc[UR8][R4.64+0x8] ;  /* 0x0000080804177981 */ /* 0x000f28000c1e1900 */
[----:B------:R-:W5:Y:S04]  /*03b0*/  LDG.E R21, desc[UR8][R4.64+0xc] ;  /* 0x00000c0804157981 */ /* 0x000f68000c1e1900 */
[----:B------:R-:W5:Y:S01]  /*03c0*/  LDG.E R19, desc[UR8][R4.64+0x10] ;  /* 0x0000100804137981 */ /* 0x000f62000c1e1900 */
[----:B--2---:R-:W-:-:S03]  /*03d0*/  FFMA R15, R15, R24, R14 ;  /* 0x000000180f0f7223 */ /* 0x004fc6000000000e */
[----:B------:R-:W2:Y:S01]  /*03e0*/  LDG.E R14, desc[UR8][R2.64+-0xc] ;  /* 0xfffff408020e7981 */ /* 0x000ea2000c1e1900 */
[----:B---3--:R-:W-:-:S03]  /*03f0*/  FFMA R26, R26, R25, R15 ;  /* 0x000000191a1a7223 */ /* 0x008fc6000000000f */
[----:B------:R-:W2:Y:S01]  /*0400*/  LDG.E R15, desc[UR8][R4.64+0x14] ;  /* 0x00001408040f7981 */ /* 0x000ea2000c1e1900 */
[----:B----4-:R-:W-:-:S03]  /*0410*/  FFMA R26, R23, R22, R26 ;  /* 0x00000016171a7223 */ /* 0x010fc6000000001a */
[----:B------:R-:W3:Y:S04]  /*0420*/  LDG.E R22, desc[UR8][R2.64+-0x8] ;  /* 0xfffff80802167981 */ /* 0x000ee8000c1e1900 */
[----:B------:R-:W3:Y:S01]  /*0430*/  LDG.E R23, desc[UR8][R4.64+0x18] ;  /* 0x0000180804177981 */ /* 0x000ee2000c1e1900 */
[----:B-----5:R-:W-:-:S03]  /*0440*/  FFMA R26, R21, R20, R26 ;  /* 0x00000014151a7223 */ /* 0x020fc6000000001a */
[----:B------:R-:W4:Y:S04]  /*0450*/  LDG.E R20, desc[UR8][R2.64+-0x4] ;  /* 0xfffffc0802147981 */ /* 0x000f28000c1e1900 */
[----:B------:R-:W4:Y:S04]  /*0460*/  LDG.E R21, desc[UR8][R4.64+0x1c] ;  /* 0x00001c0804157981 */ /* 0x000f28000c1e1900 */
[----:B------:R-:W5:Y:S04]  /*0470*/  LDG.E R24, desc[UR8][R2.64] ;  /* 0x0000000802187981 */ /* 0x000f68000c1e1900 */
[----:B------:R-:W5:Y:S01]  /*0480*/  LDG.E R25, desc[UR8][R4.64+0x20] ;  /* 0x0000200804197981 */ /* 0x000f62000c1e1900 */
[----:B------:R-:W-:-:S03]  /*0490*/  FFMA R26, R19, R16, R26 ;  /* 0x00000010131a7223 */ /* 0x000fc6000000001a */
[----:B------:R-:W5:Y:S04]  /*04a0*/  LDG.E R19, desc[UR8][R2.64+0x4] ;  /* 0x0000040802137981 */ /* 0x000f68000c1e1900 */
[----:B------:R-:W5:Y:S01]  /*04b0*/  LDG.E R16, desc[UR8][R4.64+0x24] ;  /* 0x0000240804107981 */ /* 0x000f62000c1e1900 */
[----:B--2---:R-:W-:-:S03]  /*04c0*/  FFMA R14, R15, R14, R26 ;  /* 0x0000000e0f0e7223 */ /* 0x004fc6000000001a */
[----:B------:R-:W2:Y:S04]  /*04d0*/  LDG.E R15, desc[UR8][R2.64+0x8] ;  /* 0x00000808020f7981 */ /* 0x000ea8000c1e1900 */
[----:B------:R-:W2:Y:S01]  /*04e0*/  LDG.E R26, desc[UR8][R4.64+0x3c] ;  /* 0x00003c08041a7981 */ /* 0x000ea2000c1e1900 */
[----:B---3--:R-:W-:-:S03]  /*04f0*/  FFMA R22, R23, R22, R14 ;  /* 0x0000001617167223 */ /* 0x008fc6000000000e */
[----:B------:R-:W2:Y:S04]  /*0500*/  LDG.E R14, desc[UR8][R4.64+0x28] ;  /* 0x00002808040e7981 */ /* 0x000ea8000c1e1900 */
[----:B------:R-:W3:Y:S01]  /*0510*/  LDG.E R23, desc[UR8][R4.64+0x30] ;  /* 0x0000300804177981 */ /* 0x000ee2000c1e1900 */
[----:B----4-:R-:W-:-:S03]  /*0520*/  FFMA R22, R21, R20, R22 ;  /* 0x0000001415167223 */ /* 0x010fc60000000016 */
[----:B------:R-:W4:Y:S04]  /*0530*/  LDG.E R21, desc[UR8][R2.64+0xc] ;  /* 0x00000c0802157981 */ /* 0x000f28000c1e1900 */
[----:B------:R-:W4:Y:S01]  /*0540*/  LDG.E R20, desc[UR8][R4.64+0x2c] ;  /* 0x00002c0804147981 */ /* 0x000f22000c1e1900 */
[----:B-----5:R-:W-:-:S03]  /*0550*/  FFMA R25, R25, R24, R22 ;  /* 0x0000001819197223 */ /* 0x020fc60000000016 */
[----:B------:R-:W3:Y:S04]  /*0560*/  LDG.E R22, desc[UR8][R2.64+0x10] ;  /* 0x0000100802167981 */ /* 0x000ee8000c1e1900 */
[----:B------:R-:W5:Y:S01]  /*0570*/  LDG.E R24, desc[UR8][R4.64+0x34] ;  /* 0x0000340804187981 */ /* 0x000f62000c1e1900 */
[----:B------:R-:W-:-:S03]  /*0580*/  FFMA R29, R16, R19, R25 ;  /* 0x00000013101d7223 */ /* 0x000fc60000000019 */
[----:B------:R-:W5:Y:S04]  /*0590*/  LDG.E R25, desc[UR8][R2.64+0x14] ;  /* 0x0000140802197981 */ /* 0x000f68000c1e1900 */
[----:B------:R-:W5:Y:S04]  /*05a0*/  LDG.E R16, desc[UR8][R2.64+0x18] ;  /* 0x0000180802107981 */ /* 0x000f68000c1e1900 */
[----:B------:R-:W5:Y:S01]  /*05b0*/  LDG.E R19, desc[UR8][R4.64+0x38] ;  /* 0x0000380804137981 */ /* 0x000f62000c1e1900 */
[----:B------:R-:W-:-:S04]  /*05c0*/  IADD3 R13, PT, PT, R13, 0x10, RZ ;  /* 0x000000100d0d7810 */ /* 0x000fc80007ffe0ff */
[----:B------:R-:W-:Y:S01]  /*05d0*/  ISETP.NE.AND P0, PT, R13, RZ, PT ;  /* 0x000000ff0d00720c */ /* 0x000fe20003f05270 */
[----:B------:R-:W-:Y:S02]  /*05e0*/  VIADD R12, R12, 0x10 ;  /* 0x000000100c0c7836 */ /* 0x000fe40000000000 */
[----:B--2---:R-:W-:-:S04]  /*05f0*/  FFMA R15, R14, R15, R29 ;  /* 0x0000000f0e0f7223 */ /* 0x004fc8000000001d */
[----:B----4-:R-:W-:-:S04]  /*0600*/  FFMA R20, R20, R21, R15 ;  /* 0x0000001514147223 */ /* 0x010fc8000000000f */
[----:B---3--:R-:W-:Y:S01]  /*0610*/  FFMA R23, R23, R22, R20 ;  /* 0x0000001617177223 */ /* 0x008fe20000000014 */
[----:B------:R-:W-:-:S03]  /*0620*/  IADD3 R15, P1, PT, R2, 0x40, RZ ;  /* 0x00000040020f7810 */ /* 0x000fc60007f3e0ff */
[----:B-----5:R-:W-:-:S04]  /*0630*/  FFMA R24, R24, R25, R23 ;  /* 0x0000001918187223 */ /* 0x020fc80000000017 */
[----:B------:R-:W-:Y:S01]  /*0640*/  FFMA R19, R19, R16, R24 ;  /* 0x0000001013137223 */ /* 0x000fe20000000018 */
[----:B------:R-:W-:-:S03]  /*0650*/  IADD3.X R16, PT, PT, RZ, R3, RZ, P1, !PT ;  /* 0x00000003ff107210 */ /* 0x000fc60000ffe4ff */
[----:B------:R-:W-:Y:S01]  /*0660*/  FFMA R14, R26, R27, R19 ;  /* 0x0000001b1a0e7223 */ /* 0x000fe20000000013 */
[----:B------:R-:W-:Y:S06]  /*0670*/  @P0 BRA `(.L_x_9) ;  /* 0xfffffffc00180947 */ /* 0x000fec000383ffff */
[----:B------:R-:W-:-:S07]  /*0680*/  MOV R16, R8 ;  /* 0x0000000800107202 */ /* 0x000fce0000000f00 */
.L_x_8:
[----:B------:R-:W-:-:S13]  /*0690*/  ISETP.NE.AND P0, PT, R17, RZ, PT ;  /* 0x000000ff1100720c */ /* 0x000fda0003f05270 */
[----:B------:R-:W-:Y:S05]  /*06a0*/  @!P0 BRA `(.L_x_10) ;  /* 0x0000000400748947 */ /* 0x000fea0003800000 */
[----:B------:R-:W-:Y:S02]  /*06b0*/  IADD3 R2, PT, PT, R17, -0x1, RZ ;  /* 0xffffffff11027810 */ /* 0x000fe40007ffe0ff */
[----:B------:R-:W-:Y:S02]  /*06c0*/  ISETP.NE.AND P0, PT, R18, RZ, PT ;  /* 0x000000ff1200720c */ /* 0x000fe40003f05270 */
[----:B------:R-:W-:-:S13]  /*06d0*/  ISETP.GE.U32.AND P1, PT, R2, 0x7, PT ;  /* 0x000000070200780c */ /* 0x000fda0003f26070 */
[----:B------:R-:W-:Y:S05]  /*06e0*/  @!P1 BRA `(.L_x_11) ;  /* 0x0000000000909947 */ /* 0x000fea0003800000 */
[----:B------:R-:W1:Y:S01]  /*06f0*/  LDC.64 R12, c[0x0][0x388] ;  /* 0x0000e200ff0c7b82 */ /* 0x000e620000000a00 */
[----:B------:R-:W-:Y:S01]  /*0700*/  IADD3 R15, PT, PT, R16, UR10, RZ ;  /* 0x0000000a100f7c10 */ /* 0x000fe2000fffe0ff */
[----:B------:R-:W-:-:S06]  /*0710*/  IMAD.IADD R5, R11, 0x1, R16 ;  /* 0x000000010b057824 */ /* 0x000fcc00078e0210 */
[----:B------:R-:W2:Y:S01]  /*0720*/  LDC.64 R2, c[0x0][0x380] ;  /* 0x0000e000ff027b82 */ /* 0x000ea20000000a00 */
[----:B-1----:R-:W-:-:S05]  /*0730*/  IMAD.WIDE.U32 R12, R15, 0x4, R12 ;  /* 0x000000040f0c7825 */ /* 0x002fca00078e000c */
[----:B0-----:R-:W3:Y:S01]  /*0740*/  LDG.E R23, desc[UR8][R12.64] ;  /* 0x000000080c177981 */ /* 0x001ee2000c1e1900 */
[----:B--2---:R-:W-:Y:S02]  /*0750*/  IMAD.WIDE R2, R5, 0x4, R2 ;  /* 0x0000000405027825 */ /* 0x004fe400078e0202 */
[----:B------:R-:W0:Y:S03]  /*0760*/  LDC.64 R4, c[0x0][0x388] ;  /* 0x0000e200ff047b82 */ /* 0x000e260000000a00 */
[----:B------:R-:W3:Y:S01]  /*0770*/  LDG.E R21, desc[UR8][R2.64] ;  /* 0x0000000802157981 */ /* 0x000ee2000c1e1900 */
[----:B------:R-:W-:-:S03]  /*0780*/  IADD3 R15, P1, PT, R16, UR10, RZ ;  /* 0x0000000a100f7c10 */ /* 0x000fc6000ff3e0ff */
[----:B------:R-:W2:Y:S01]  /*0790*/  LDG.E R19, desc[UR8][R2.64+0x8] ;  /* 0x0000080802137981 */ /* 0x000ea2000c1e1900 */
[----:B------:R-:W-:-:S03]  /*07a0*/  IADD3.X R20, PT, PT, RZ, RZ, RZ, P1, !PT ;  /* 0x000000ffff147210 */ /* 0x000fc60000ffe4ff */
[----:B------:R-:W4:Y:S04]  /*07b0*/  LDG.E R12, desc[UR8][R2.64+0xc] ;  /* 0x00000c08020c7981 */ /* 0x000f28000c1e1900 */
[----:B------:R-:W5:Y:S01]  /*07c0*/  LDG.E R25, desc[UR8][R2.64+0x1c] ;  /* 0x00001c0802197981 */ /* 0x000f62000c1e1900 */
[----:B0-----:R-:W-:-:S04]  /*07d0*/  LEA R4, P1, R15, R4, 0x2 ;  /* 0x000000040f047211 */ /* 0x001fc800078210ff */
[----:B------:R-:W-:Y:S02]  /*07e0*/  LEA.HI.X R5, R15, R5, R20, 0x2, P1 ;  /* 0x000000050f057211 */ /* 0x000fe400008f1414 */
[----:B------:R-:W2:Y:S04]  /*07f0*/  LDG.E R15, desc[UR8][R2.64+0x4] ;  /* 0x00000408020f7981 */ /* 0x000ea8000c1e1900 */
[----:B------:R-:W2:Y:S04]  /*0800*/  LDG.E R20, desc[UR8][R4.64+0x4] ;  /* 0x0000040804147981 */ /* 0x000ea8000c1e1900 */
[----:B------:R-:W4:Y:S04]  /*0810*/  LDG.E R22, desc[UR8][R4.64+0x8] ;  /* 0x0000080804167981 */ /* 0x000f28000c1e1900 */
[----:B------:R-:W5:Y:S04]  /*0820*/  LDG.E R13, desc[UR8][R4.64+0xc] ;  /* 0x00000c08040d7981 */ /* 0x000f68000c1e1900 */
[----:B------:R-:W5:Y:S04]  /*0830*/  LDG.E R24, desc[UR8][R4.64+0x10] ;  /* 0x0000100804187981 */ /* 0x000f68000c1e1900 */
[----:B------:R-:W5:Y:S04]  /*0840*/  LDG.E R26, desc[UR8][R4.64+0x14] ;  /* 0x00001408041a7981 */ /* 0x000f68000c1e1900 */
[----:B------:R-:W5:Y:S04]  /*0850*/  LDG.E R27, desc[UR8][R4.64+0x18] ;  /* 0x00001808041b7981 */ /* 0x000f68000c1e1900 */
[----:B------:R-:W5:Y:S01]  /*0860*/  LDG.E R28, desc[UR8][R4.64+0x1c] ;  /* 0x00001c08041c7981 */ /* 0x000f62000c1e1900 */
[----:B---3--:R-:W-:-:S03]  /*0870*/  FFMA R29, R21, R23, R14 ;  /* 0x00000017151d7223 */ /* 0x008fc6000000000e */
[----:B------:R-:W3:Y:S04]  /*0880*/  LDG.E R23, desc[UR8][R2.64+0x10] ;  /* 0x0000100802177981 */ /* 0x000ee8000c1e1900 */
[----:B------:R-:W3:Y:S04]  /*0890*/  LDG.E R21, desc[UR8][R2.64+0x14] ;  /* 0x0000140802157981 */ /* 0x000ee8000c1e1900 */
[----:B------:R-:W3:Y:S01]  /*08a0*/  LDG.E R14, desc[UR8][R2.64+0x18] ;  /* 0x00001808020e7981 */ /* 0x000ee2000c1e1900 */
[----:B--2---:R-:W-:-:S04]  /*08b0*/  FFMA R20, R15, R20, R29 ;  /* 0x000000140f147223 */ /* 0x004fc8000000001d */
[----:B----4-:R-:W-:-:S04]  /*08c0*/  FFMA R19, R19, R22, R20 ;  /* 0x0000001613137223 */ /* 0x010fc80000000014 */
[----:B-----5:R-:W-:Y:S01]  /*08d0*/  FFMA R12, R12, R13, R19 ;  /* 0x0000000d0c0c7223 */ /* 0x020fe20000000013 */
[----:B------:R-:W-:-:S03]  /*08e0*/  IADD3 R16, PT, PT, R16, 0x8, RZ ;  /* 0x0000000810107810 */ /* 0x000fc60007ffe0ff */
[----:B---3--:R-:W-:-:S04]  /*08f0*/  FFMA R12, R23, R24, R12 ;  /* 0x00000018170c7223 */ /* 0x008fc8000000000c */
[----:B------:R-:W-:-:S04]  /*0900*/  FFMA R21, R21, R26, R12 ;  /* 0x0000001a15157223 */ /* 0x000fc8000000000c */
[----:B------:R-:W-:-:S04]  /*0910*/  FFMA R14, R14, R27, R21 ;  /* 0x0000001b0e0e7223 */ /* 0x000fc80000000015 */
[----:B------:R-:W-:-:S07]  /*0920*/  FFMA R14, R25, R28, R14 ;  /* 0x0000001c190e7223 */ /* 0x000fce000000000e */
.L_x_11:
[----:B------:R-:W-:Y:S05]  /*0930*/  @!P0 BRA `(.L_x_10) ;  /* 0x0000000000d08947 */ /* 0x000fea0003800000 */
[----:B------:R-:W-:Y:S02]  /*0940*/  IADD3 R2, PT, PT, R18, -0x1, RZ ;  /* 0xffffffff12027810 */ /* 0x000fe40007ffe0ff */
[----:B------:R-:W-:Y:S02]  /*0950*/  ISETP.NE.AND P0, PT, R9, RZ, PT ;  /* 0x000000ff0900720c */ /* 0x000fe40003f05270 */
[----:B------:R-:W-:-:S13]  /*0960*/  ISETP.GE.U32.AND P1, PT, R2, 0x3, PT ;  /* 0x000000030200780c */ /* 0x000fda0003f26070 */
[----:B------:R-:W-:Y:S05]  /*0970*/  @!P1 BRA `(.L_x_12) ;  /* 0x0000000000609947 */ /* 0x000fea0003800000 */
[----:B------:R-:W1:Y:S01]  /*0980*/  LDC.64 R4, c[0x0][0x388] ;  /* 0x0000e200ff047b82 */ /* 0x000e620000000a00 */
[C---:B------:R-:W-:Y:S01]  /*0990*/  VIADD R19, R16.reuse, UR10 ;  /* 0x0000000a10137c36 */ /* 0x040fe20008000000 */
[----:B------:R-:W-:Y:S02]  /*09a0*/  IADD3 R20, P1, PT, R16, UR10, RZ ;  /* 0x0000000a10147c10 */ /* 0x000fe4000ff3e0ff */
[----:B------:R-:W-:-:S04]  /*09b0*/  IADD3 R15, PT, PT, R11, R16, RZ ;  /* 0x000000100b0f7210 */ /* 0x000fc80007ffe0ff */
[----:B------:R-:W2:Y:S08]  /*09c0*/  LDC.64 R2, c[0x0][0x388] ;  /* 0x0000e200ff027b82 */ /* 0x000eb00000000a00 */
[----:B------:R-:W3:Y:S01]  /*09d0*/  LDC.64 R12, c[0x0][0x380] ;  /* 0x0000e000ff0c7b82 */ /* 0x000ee20000000a00 */
[----:B-1----:R-:W-:Y:S01]  /*09e0*/  IMAD.WIDE.U32 R4, R19, 0x4, R4 ;  /* 0x0000000413047825 */ /* 0x002fe200078e0004 */
[----:B------:R-:W-:-:S05]  /*09f0*/  IADD3.X R19, PT, PT, RZ, RZ, RZ, P1, !PT ;  /* 0x000000ffff137210 */ /* 0x000fca0000ffe4ff */
[----:B0-----:R-:W4:Y:S01]  /*0a00*/  LDG.E R4, desc[UR8][R4.64] ;  /* 0x0000000804047981 */ /* 0x001f22000c1e1900 */
[----:B--2---:R-:W-:-:S04]  /*0a10*/  LEA R2, P1, R20, R2, 0x2 ;  /* 0x0000000214027211 */ /* 0x004fc800078210ff */
[----:B------:R-:W-:Y:S01]  /*0a20*/  LEA.HI.X R3, R20, R3, R19, 0x2, P1 ;  /* 0x0000000314037211 */ /* 0x000fe200008f1413 */
[----:B---3--:R-:W-:-:S04]  /*0a30*/  IMAD.WIDE R12, R15, 0x4, R12 ;  /* 0x000000040f0c7825 */ /* 0x008fc800078e020c */
[----:B------:R-:W2:Y:S04]  /*0a40*/  LDG.E R19, desc[UR8][R2.64+0x4] ;  /* 0x0000040802137981 */ /* 0x000ea8000c1e1900 */
[----:B------:R-:W4:Y:S04]  /*0a50*/  LDG.E R15, desc[UR8][R12.64] ;  /* 0x000000080c0f7981 */ /* 0x000f28000c1e1900 */
[----:B------:R-:W2:Y:S04]  /*0a60*/  LDG.E R20, desc[UR8][R12.64+0x4] ;  /* 0x000004080c147981 */ /* 0x000ea8000c1e1900 */
[----:B------:R-:W3:Y:S04]  /*0a70*/  LDG.E R22, desc[UR8][R12.64+0x8] ;  /* 0x000008080c167981 */ /* 0x000ee8000c1e1900 */
[----:B------:R-:W3:Y:S04]  /*0a80*/  LDG.E R21, desc[UR8][R2.64+0x8] ;  /* 0x0000080802157981 */ /* 0x000ee8000c1e1900 */
[----:B------:R-:W5:Y:S04]  /*0a90*/  LDG.E R24, desc[UR8][R12.64+0xc] ;  /* 0x00000c080c187981 */ /* 0x000f68000c1e1900 */
[----:B------:R-:W5:Y:S01]  /*0aa0*/  LDG.E R23, desc[UR8][R2.64+0xc] ;  /* 0x00000c0802177981 */ /* 0x000f62000c1e1900 */
[----:B------:R-:W-:Y:S01]  /*0ab0*/  IADD3 R16, PT, PT, R16, 0x4, RZ ;  /* 0x0000000410107810 */ /* 0x000fe20007ffe0ff */
[----:B----4-:R-:W-:-:S04]  /*0ac0*/  FFMA R15, R15, R4, R14 ;  /* 0x000000040f0f7223 */ /* 0x010fc8000000000e */
[----:B--2---:R-:W-:-:S04]  /*0ad0*/  FFMA R15, R20, R19, R15 ;  /* 0x00000013140f7223 */ /* 0x004fc8000000000f */
[----:B---3--:R-:W-:-:S04]  /*0ae0*/  FFMA R15, R22, R21, R15 ;  /* 0x00000015160f7223 */ /* 0x008fc8000000000f */
[----:B-----5:R-:W-:-:S07]  /*0af0*/  FFMA R14, R24, R23, R15 ;  /* 0x00000017180e7223 */ /* 0x020fce000000000f */
.L_x_12:
[----:B------:R-:W-:Y:S05]  /*0b00*/  @!P0 BRA `(.L_x_10) ;  /* 0x00000000005c8947 */ /* 0x000fea0003800000 */
[----:B------:R-:W1:Y:S01]  /*0b10*/  LDC.64 R4, c[0x0][0x388] ;  /* 0x0000e200ff047b82 */ /* 0x000e620000000a00 */
[----:B------:R-:W-:Y:S01]  /*0b20*/  VIADD R13, R16, UR10 ;  /* 0x0000000a100d7c36 */ /* 0x000fe20008000000 */
[----:B------:R-:W-:-:S06]  /*0b30*/  IADD3 R11, PT, PT, R11, R16, RZ ;  /* 0x000000100b0b7210 */ /* 0x000fcc0007ffe0ff */
[----:B------:R-:W2:Y:S01]  /*0b40*/  LDC.64 R2, c[0x0][0x380] ;  /* 0x0000e000ff027b82 */ /* 0x000ea20000000a00 */
[----:B-1----:R-:W-:-:S06]  /*0b50*/  IMAD.WIDE.U32 R4, R13, 0x4, R4 ;  /* 0x000000040d047825 */ /* 0x002fcc00078e0004 */
[----:B0-----:R-:W3:Y:S01]  /*0b60*/  LDG.E R4, desc[UR8][R4.64] ;  /* 0x0000000804047981 */ /* 0x001ee2000c1e1900 */
[----:B--2---:R-:W-:-:S05]  /*0b70*/  IMAD.WIDE R2, R11, 0x4, R2 ;  /* 0x000000040b027825 */ /* 0x004fca00078e0202 */
[----:B------:R-:W3:Y:S01]  /*0b80*/  LDG.E R11, desc[UR8][R2.64] ;  /* 0x00000008020b7981 */ /* 0x000ee2000c1e1900 */
[----:B------:R-:W-:Y:S01]  /*0b90*/  ISETP.NE.AND P0, PT, R9, 0x1, PT ;  /* 0x000000010900780c */ /* 0x000fe20003f05270 */
[----:B---3--:R-:W-:-:S12]  /*0ba0*/  FFMA R14, R11, R4, R14 ;  /* 0x000000040b0e7223 */ /* 0x008fd8000000000e */
[----:B------:R-:W-:Y:S05]  /*0bb0*/  @!P0 BRA `(.L_x_10) ;  /* 0x0000000000308947 */ /* 0x000fea0003800000 */
[----:B------:R-:W0:Y:S01]  /*0bc0*/  LDC.64 R4, c[0x0][0x388] ;  /* 0x0000e200ff047b82 */ /* 0x000e220000000a00 */
[----:B------:R-:W-:Y:S02]  /*0bd0*/  IADD3 R11, P1, PT, R16, UR10, RZ ;  /* 0x0000000a100b7c10 */ /* 0x000fe4000ff3e0ff */
[----:B------:R-:W-:Y:S02]  /*0be0*/  ISETP.NE.AND P0, PT, R9, 0x2, PT ;  /* 0x000000020900780c */ /* 0x000fe40003f05270 */
[----:B------:R-:W-:-:S11]  /*0bf0*/  IADD3.X R12, PT, PT, RZ, RZ, RZ, P1, !PT ;  /* 0x000000ffff0c7210 */ /* 0x000fd60000ffe4ff */
[----:B------:R-:W2:Y:S01]  /*0c00*/  @P0 LDG.E R13, desc[UR8][R2.64+0x8] ;  /* 0x00000808020d0981 */ /* 0x000ea2000c1e1900 */
[----:B0-----:R-:W-:-:S04]  /*0c10*/  LEA R4, P1, R11, R4, 0x2 ;  /* 0x000000040b047211 */ /* 0x001fc800078210ff */
[----:B------:R-:W-:Y:S02]  /*0c20*/  LEA.HI.X R5, R11, R5, R12, 0x2, P1 ;  /* 0x000000050b057211 */ /* 0x000fe400008f140c */
[----:B------:R-:W3:Y:S04]  /*0c30*/  LDG.E R11, desc[UR8][R2.64+0x4] ;  /* 0x00000408020b7981 */ /* 0x000ee8000c1e1900 */
[----:B------:R-:W3:Y:S04]  /*0c40*/  LDG.E R12, desc[UR8][R4.64+0x4] ;  /* 0x00000408040c7981 */ /* 0x000ee8000c1e1900 */
[----:B------:R-:W2:Y:S01]  /*0c50*/  @P0 LDG.E R15, desc[UR8][R4.64+0x8] ;  /* 0x00000808040f0981 */ /* 0x000ea2000c1e1900 */
[----:B---3--:R-:W-:-:S04]  /*0c60*/  FFMA R14, R11, R12, R14 ;  /* 0x0000000c0b0e7223 */ /* 0x008fc8000000000e */
[----:B--2---:R-:W-:-:S07]  /*0c70*/  @P0 FFMA R14, R13, R15, R14 ;  /* 0x0000000f0d0e0223 */ /* 0x004fce000000000e */
.L_x_10:
[----:B------:R-:W-:Y:S05]  /*0c80*/  BRA.U UP0, `(.L_x_13) ;  /* 0xfffffff5004c7547 */ /* 0x000fea000b83ffff */
.L_x_7:
[----:B------:R-:W1:Y:S01]  /*0c90*/  LDC.64 R2, c[0x0][0x390] ;  /* 0x0000e400ff027b82 */ /* 0x000e620000000a00 */
[----:B------:R-:W-:-:S05]  /*0ca0*/  IMAD R7, R7, R6, R6 ;  /* 0x0000000607077224 */ /* 0x000fca00078e0206 */
[----:B------:R-:W-:-:S05]  /*0cb0*/  IADD3 R7, PT, PT, R0, R7, RZ ;  /* 0x0000000700077210 */ /* 0x000fca0007ffe0ff */
[----:B-1----:R-:W-:-:S05]  /*0cc0*/  IMAD.WIDE R2, R7, 0x4, R2 ;  /* 0x0000000407027825 */ /* 0x002fca00078e0202 */
[----:B0-----:R-:W-:Y:S01]  /*0cd0*/  STG.E desc[UR8][R2.64], R14 ;  /* 0x0000000e02007986 */ /* 0x001fe2000c101908 */
[----:B------:R-:W-:Y:S05]  /*0ce0*/  EXIT ;  /* 0x000000000000794d */ /* 0x000fea0003800000 */
.L_x_14:
        /* <DEDUP_REMOVED lines=9> */
.L_x_16:


//--------------------- .nv.shared.reserved.0     --------------------------
	.section	.nv.shared.reserved.0,"aw",@nobits
	.weak		__nv_reservedSMEM_offset_0_alias
	.size		__nv_reservedSMEM_offset_0_alias, 0, 64
	.other		__nv_reservedSMEM_offset_0_alias,@"STO_CUDA_RESERVED_SHARED STV_DEFAULT"
__nv_reservedSMEM_offset_0_alias:
	.zero		0
	.zero		64


//--------------------- .nv.constant0._Z13im2col_kernelPKfPfiiii --------------------------
	.section	.nv.constant0._Z13im2col_kernelPKfPfiiii,"a",@progbits
	.sectionflags	@""
	.align	4
.nv.constant0._Z13im2col_kernelPKfPfiiii:
	.zero		928


//--------------------- .nv.constant0._Z13conv2d_directPKfS0_Pfiiii --------------------------
	.section	.nv.constant0._Z13conv2d_directPKfS0_Pfiiii,"a",@progbits
	.sectionflags	@""
	.align	4
.nv.constant0._Z13conv2d_directPKfS0_Pfiiii:
	.zero		936


//--------------------- SYMBOLS --------------------------

	.type		.nv.reservedSmem.offset0,@object
	.size		.nv.reservedSmem.offset0,0x4
